//
// Generated by NVIDIA NVVM Compiler
//
// Compiler Build ID: CL-36424714
// Cuda compilation tools, release 13.0, V13.0.88
// Based on NVVM 20.0.0
//

.version 9.0
.target sm_100
.address_size 64

	// .globl	highpass2_batch_f32

.visible .entry highpass2_batch_f32(
	.param .u64 .ptr .align 1 highpass2_batch_f32_param_0,
	.param .u64 .ptr .align 1 highpass2_batch_f32_param_1,
	.param .u64 .ptr .align 1 highpass2_batch_f32_param_2,
	.param .u64 .ptr .align 1 highpass2_batch_f32_param_3,
	.param .u64 .ptr .align 1 highpass2_batch_f32_param_4,
	.param .u64 .ptr .align 1 highpass2_batch_f32_param_5,
	.param .u32 highpass2_batch_f32_param_6,
	.param .u32 highpass2_batch_f32_param_7,
	.param .u32 highpass2_batch_f32_param_8,
	.param .u64 .ptr .align 1 highpass2_batch_f32_param_9
)
{
	.reg .pred 	%p<86>;
	.reg .b32 	%r<286>;
	.reg .b32 	%f<922>;
	.reg .b64 	%rd<160>;

	ld.param.u64 	%rd27, [highpass2_batch_f32_param_0];
	ld.param.u64 	%rd28, [highpass2_batch_f32_param_2];
	ld.param.u64 	%rd29, [highpass2_batch_f32_param_3];
	ld.param.u64 	%rd30, [highpass2_batch_f32_param_4];
	ld.param.u64 	%rd31, [highpass2_batch_f32_param_5];
	ld.param.u32 	%r131, [highpass2_batch_f32_param_6];
	ld.param.u32 	%r132, [highpass2_batch_f32_param_7];
	ld.param.u64 	%rd32, [highpass2_batch_f32_param_9];
	cvta.to.global.u64 	%rd1, %rd27;
	cvta.to.global.u64 	%rd2, %rd32;
	cvta.to.global.u64 	%rd3, %rd31;
	cvta.to.global.u64 	%rd4, %rd30;
	cvta.to.global.u64 	%rd5, %rd29;
	cvta.to.global.u64 	%rd6, %rd28;
	mov.u32 	%r134, %ctaid.x;
	mov.u32 	%r1, %ntid.x;
	mov.u32 	%r135, %tid.x;
	mad.lo.s32 	%r2, %r134, %r1, %r135;
	setp.ge.s32 	%p1, %r2, %r132;
	@%p1 bra 	$L__BB0_123;
	ld.param.u32 	%r219, [highpass2_batch_f32_param_8];
	setp.lt.s32 	%p2, %r131, 1;
	cvt.s64.s32 	%rd7, %r219;
	add.s32 	%r3, %r219, 2;
	add.s32 	%r4, %r219, 3;
	mov.u32 	%r136, %nctaid.x;
	mul.lo.s32 	%r5, %r1, %r136;
	@%p2 bra 	$L__BB0_123;
	ld.param.u32 	%r220, [highpass2_batch_f32_param_8];
	setp.ge.u32 	%p3, %r220, %r131;
	@%p3 bra 	$L__BB0_110;
	ld.param.u32 	%r221, [highpass2_batch_f32_param_8];
	shl.b64 	%rd49, %rd7, 2;
	add.s64 	%rd8, %rd1, %rd49;
	add.s32 	%r143, %r221, 1;
	setp.ge.s32 	%p12, %r143, %r131;
	@%p12 bra 	$L__BB0_92;
	setp.ge.s32 	%p25, %r4, %r131;
	@%p25 bra 	$L__BB0_46;
	ld.param.u32 	%r231, [highpass2_batch_f32_param_8];
	and.b32  	%r6, %r231, 15;
	and.b32  	%r7, %r231, 7;
	add.s32 	%r182, %r231, 5;
	max.s32 	%r183, %r131, %r182;
	sub.s32 	%r184, %r183, %r231;
	add.s32 	%r8, %r184, -4;
	and.b32  	%r9, %r231, 3;
	ld.global.nc.f32 	%f1, [%rd8];
	ld.global.nc.f32 	%f2, [%rd8+4];
$L__BB0_6:
	ld.param.u32 	%r232, [highpass2_batch_f32_param_8];
	setp.gt.s32 	%p58, %r232, 0;
	cvt.s64.s32 	%rd9, %r2;
	mul.wide.s32 	%rd110, %r2, 4;
	add.s64 	%rd111, %rd6, %rd110;
	ld.global.nc.f32 	%f3, [%rd111];
	add.s64 	%rd112, %rd5, %rd110;
	ld.global.nc.f32 	%f4, [%rd112];
	add.s64 	%rd113, %rd4, %rd110;
	ld.global.nc.f32 	%f5, [%rd113];
	add.s64 	%rd114, %rd3, %rd110;
	ld.global.nc.f32 	%f6, [%rd114];
	mul.wide.s32 	%rd115, %r2, %r131;
	shl.b64 	%rd116, %rd115, 2;
	add.s64 	%rd10, %rd2, %rd116;
	@%p58 bra 	$L__BB0_33;
$L__BB0_7:
	ld.param.u32 	%r236, [highpass2_batch_f32_param_8];
	add.s32 	%r250, %r236, 3;
	setp.lt.u32 	%p68, %r8, 14;
	shl.b64 	%rd126, %rd7, 2;
	add.s64 	%rd127, %rd10, %rd126;
	st.global.f32 	[%rd127], %f1;
	st.global.f32 	[%rd127+4], %f2;
	mov.u32 	%r255, %r3;
	mov.f32 	%f889, %f2;
	mov.f32 	%f887, %f1;
	mov.f32 	%f888, %f2;
	mov.f32 	%f886, %f1;
	@%p68 bra 	$L__BB0_10;
	mov.b32 	%r240, 0;
	mov.u32 	%r239, %r3;
	mov.f32 	%f889, %f2;
	mov.f32 	%f887, %f1;
	mov.f32 	%f888, %f2;
	mov.f32 	%f886, %f1;
$L__BB0_9:
	.pragma "nounroll";
	mul.wide.s32 	%rd128, %r239, 4;
	add.s64 	%rd129, %rd1, %rd128;
	ld.global.nc.f32 	%f506, [%rd129];
	mul.f32 	%f507, %f3, %f506;
	fma.rn.f32 	%f508, %f4, %f888, %f507;
	fma.rn.f32 	%f509, %f3, %f886, %f508;
	fma.rn.f32 	%f510, %f6, %f887, %f509;
	fma.rn.f32 	%f511, %f5, %f889, %f510;
	add.s64 	%rd130, %rd10, %rd128;
	st.global.f32 	[%rd130], %f511;
	ld.global.nc.f32 	%f512, [%rd129+4];
	mul.f32 	%f513, %f3, %f512;
	fma.rn.f32 	%f514, %f4, %f506, %f513;
	fma.rn.f32 	%f515, %f3, %f888, %f514;
	fma.rn.f32 	%f516, %f6, %f889, %f515;
	fma.rn.f32 	%f517, %f5, %f511, %f516;
	st.global.f32 	[%rd130+4], %f517;
	ld.global.nc.f32 	%f518, [%rd129+8];
	mul.f32 	%f519, %f3, %f518;
	fma.rn.f32 	%f520, %f4, %f512, %f519;
	fma.rn.f32 	%f521, %f3, %f506, %f520;
	fma.rn.f32 	%f522, %f6, %f511, %f521;
	fma.rn.f32 	%f523, %f5, %f517, %f522;
	st.global.f32 	[%rd130+8], %f523;
	ld.global.nc.f32 	%f524, [%rd129+12];
	mul.f32 	%f525, %f3, %f524;
	fma.rn.f32 	%f526, %f4, %f518, %f525;
	fma.rn.f32 	%f527, %f3, %f512, %f526;
	fma.rn.f32 	%f528, %f6, %f517, %f527;
	fma.rn.f32 	%f529, %f5, %f523, %f528;
	st.global.f32 	[%rd130+12], %f529;
	ld.global.nc.f32 	%f530, [%rd129+16];
	mul.f32 	%f531, %f3, %f530;
	fma.rn.f32 	%f532, %f4, %f524, %f531;
	fma.rn.f32 	%f533, %f3, %f518, %f532;
	fma.rn.f32 	%f534, %f6, %f523, %f533;
	fma.rn.f32 	%f535, %f5, %f529, %f534;
	st.global.f32 	[%rd130+16], %f535;
	ld.global.nc.f32 	%f536, [%rd129+20];
	mul.f32 	%f537, %f3, %f536;
	fma.rn.f32 	%f538, %f4, %f530, %f537;
	fma.rn.f32 	%f539, %f3, %f524, %f538;
	fma.rn.f32 	%f540, %f6, %f529, %f539;
	fma.rn.f32 	%f541, %f5, %f535, %f540;
	st.global.f32 	[%rd130+20], %f541;
	ld.global.nc.f32 	%f542, [%rd129+24];
	mul.f32 	%f543, %f3, %f542;
	fma.rn.f32 	%f544, %f4, %f536, %f543;
	fma.rn.f32 	%f545, %f3, %f530, %f544;
	fma.rn.f32 	%f546, %f6, %f535, %f545;
	fma.rn.f32 	%f547, %f5, %f541, %f546;
	st.global.f32 	[%rd130+24], %f547;
	ld.global.nc.f32 	%f548, [%rd129+28];
	mul.f32 	%f549, %f3, %f548;
	fma.rn.f32 	%f550, %f4, %f542, %f549;
	fma.rn.f32 	%f551, %f3, %f536, %f550;
	fma.rn.f32 	%f552, %f6, %f541, %f551;
	fma.rn.f32 	%f553, %f5, %f547, %f552;
	st.global.f32 	[%rd130+28], %f553;
	ld.global.nc.f32 	%f554, [%rd129+32];
	mul.f32 	%f555, %f3, %f554;
	fma.rn.f32 	%f556, %f4, %f548, %f555;
	fma.rn.f32 	%f557, %f3, %f542, %f556;
	fma.rn.f32 	%f558, %f6, %f547, %f557;
	fma.rn.f32 	%f559, %f5, %f553, %f558;
	st.global.f32 	[%rd130+32], %f559;
	ld.global.nc.f32 	%f560, [%rd129+36];
	mul.f32 	%f561, %f3, %f560;
	fma.rn.f32 	%f562, %f4, %f554, %f561;
	fma.rn.f32 	%f563, %f3, %f548, %f562;
	fma.rn.f32 	%f564, %f6, %f553, %f563;
	fma.rn.f32 	%f565, %f5, %f559, %f564;
	st.global.f32 	[%rd130+36], %f565;
	ld.global.nc.f32 	%f566, [%rd129+40];
	mul.f32 	%f567, %f3, %f566;
	fma.rn.f32 	%f568, %f4, %f560, %f567;
	fma.rn.f32 	%f569, %f3, %f554, %f568;
	fma.rn.f32 	%f570, %f6, %f559, %f569;
	fma.rn.f32 	%f571, %f5, %f565, %f570;
	st.global.f32 	[%rd130+40], %f571;
	ld.global.nc.f32 	%f572, [%rd129+44];
	mul.f32 	%f573, %f3, %f572;
	fma.rn.f32 	%f574, %f4, %f566, %f573;
	fma.rn.f32 	%f575, %f3, %f560, %f574;
	fma.rn.f32 	%f576, %f6, %f565, %f575;
	fma.rn.f32 	%f577, %f5, %f571, %f576;
	st.global.f32 	[%rd130+44], %f577;
	ld.global.nc.f32 	%f578, [%rd129+48];
	mul.f32 	%f579, %f3, %f578;
	fma.rn.f32 	%f580, %f4, %f572, %f579;
	fma.rn.f32 	%f581, %f3, %f566, %f580;
	fma.rn.f32 	%f582, %f6, %f571, %f581;
	fma.rn.f32 	%f583, %f5, %f577, %f582;
	st.global.f32 	[%rd130+48], %f583;
	ld.global.nc.f32 	%f584, [%rd129+52];
	mul.f32 	%f585, %f3, %f584;
	fma.rn.f32 	%f586, %f4, %f578, %f585;
	fma.rn.f32 	%f587, %f3, %f572, %f586;
	fma.rn.f32 	%f588, %f6, %f577, %f587;
	fma.rn.f32 	%f589, %f5, %f583, %f588;
	st.global.f32 	[%rd130+52], %f589;
	ld.global.nc.f32 	%f886, [%rd129+56];
	mul.f32 	%f590, %f3, %f886;
	fma.rn.f32 	%f591, %f4, %f584, %f590;
	fma.rn.f32 	%f592, %f3, %f578, %f591;
	fma.rn.f32 	%f593, %f6, %f583, %f592;
	fma.rn.f32 	%f887, %f5, %f589, %f593;
	st.global.f32 	[%rd130+56], %f887;
	ld.global.nc.f32 	%f888, [%rd129+60];
	mul.f32 	%f594, %f3, %f888;
	fma.rn.f32 	%f595, %f4, %f886, %f594;
	fma.rn.f32 	%f596, %f3, %f584, %f595;
	fma.rn.f32 	%f597, %f6, %f589, %f596;
	fma.rn.f32 	%f889, %f5, %f887, %f597;
	st.global.f32 	[%rd130+60], %f889;
	add.s32 	%r255, %r239, 16;
	add.s32 	%r250, %r239, 17;
	add.s32 	%r240, %r240, 8;
	shr.u32 	%r198, %r8, 1;
	add.s32 	%r199, %r198, 1;
	and.b32  	%r200, %r199, -8;
	setp.eq.s32 	%p69, %r240, %r200;
	mov.u32 	%r239, %r255;
	@%p69 bra 	$L__BB0_10;
	bra.uni 	$L__BB0_9;
$L__BB0_10:
	shr.u32 	%r201, %r8, 1;
	add.s32 	%r202, %r201, 1;
	and.b32  	%r35, %r202, 7;
	setp.eq.s32 	%p70, %r35, 0;
	@%p70 bra 	$L__BB0_18;
	add.s32 	%r204, %r35, -1;
	setp.lt.u32 	%p71, %r204, 3;
	@%p71 bra 	$L__BB0_13;
	mul.wide.s32 	%rd131, %r255, 4;
	add.s64 	%rd132, %rd1, %rd131;
	ld.global.nc.f32 	%f599, [%rd132];
	mul.f32 	%f600, %f3, %f599;
	fma.rn.f32 	%f601, %f4, %f888, %f600;
	fma.rn.f32 	%f602, %f3, %f886, %f601;
	fma.rn.f32 	%f603, %f6, %f887, %f602;
	fma.rn.f32 	%f604, %f5, %f889, %f603;
	add.s64 	%rd133, %rd10, %rd131;
	st.global.f32 	[%rd133], %f604;
	mul.wide.s32 	%rd134, %r250, 4;
	add.s64 	%rd135, %rd1, %rd134;
	ld.global.nc.f32 	%f605, [%rd135];
	mul.f32 	%f606, %f3, %f605;
	fma.rn.f32 	%f607, %f4, %f599, %f606;
	fma.rn.f32 	%f608, %f3, %f888, %f607;
	fma.rn.f32 	%f609, %f6, %f889, %f608;
	fma.rn.f32 	%f610, %f5, %f604, %f609;
	add.s64 	%rd136, %rd10, %rd134;
	st.global.f32 	[%rd136], %f610;
	ld.global.nc.f32 	%f611, [%rd132+8];
	mul.f32 	%f612, %f3, %f611;
	fma.rn.f32 	%f613, %f4, %f605, %f612;
	fma.rn.f32 	%f614, %f3, %f599, %f613;
	fma.rn.f32 	%f615, %f6, %f604, %f614;
	fma.rn.f32 	%f616, %f5, %f610, %f615;
	st.global.f32 	[%rd133+8], %f616;
	ld.global.nc.f32 	%f617, [%rd132+12];
	mul.f32 	%f618, %f3, %f617;
	fma.rn.f32 	%f619, %f4, %f611, %f618;
	fma.rn.f32 	%f620, %f3, %f605, %f619;
	fma.rn.f32 	%f621, %f6, %f610, %f620;
	fma.rn.f32 	%f622, %f5, %f616, %f621;
	st.global.f32 	[%rd133+12], %f622;
	ld.global.nc.f32 	%f623, [%rd132+16];
	mul.f32 	%f624, %f3, %f623;
	fma.rn.f32 	%f625, %f4, %f617, %f624;
	fma.rn.f32 	%f626, %f3, %f611, %f625;
	fma.rn.f32 	%f627, %f6, %f616, %f626;
	fma.rn.f32 	%f628, %f5, %f622, %f627;
	st.global.f32 	[%rd133+16], %f628;
	ld.global.nc.f32 	%f629, [%rd132+20];
	mul.f32 	%f630, %f3, %f629;
	fma.rn.f32 	%f631, %f4, %f623, %f630;
	fma.rn.f32 	%f632, %f3, %f617, %f631;
	fma.rn.f32 	%f633, %f6, %f622, %f632;
	fma.rn.f32 	%f634, %f5, %f628, %f633;
	st.global.f32 	[%rd133+20], %f634;
	ld.global.nc.f32 	%f886, [%rd132+24];
	mul.f32 	%f635, %f3, %f886;
	fma.rn.f32 	%f636, %f4, %f629, %f635;
	fma.rn.f32 	%f637, %f3, %f623, %f636;
	fma.rn.f32 	%f638, %f6, %f628, %f637;
	fma.rn.f32 	%f887, %f5, %f634, %f638;
	st.global.f32 	[%rd133+24], %f887;
	ld.global.nc.f32 	%f888, [%rd132+28];
	mul.f32 	%f639, %f3, %f888;
	fma.rn.f32 	%f640, %f4, %f886, %f639;
	fma.rn.f32 	%f641, %f3, %f629, %f640;
	fma.rn.f32 	%f642, %f6, %f634, %f641;
	fma.rn.f32 	%f889, %f5, %f887, %f642;
	st.global.f32 	[%rd133+28], %f889;
	add.s32 	%r36, %r255, 8;
	add.s32 	%r250, %r255, 9;
	mov.u32 	%r255, %r36;
$L__BB0_13:
	shr.u32 	%r205, %r8, 1;
	add.s32 	%r206, %r205, 1;
	and.b32  	%r207, %r206, 3;
	setp.eq.s32 	%p72, %r207, 0;
	@%p72 bra 	$L__BB0_18;
	and.b32  	%r209, %r8, 6;
	setp.eq.s32 	%p73, %r209, 0;
	@%p73 bra 	$L__BB0_16;
	mul.wide.s32 	%rd137, %r255, 4;
	add.s64 	%rd138, %rd1, %rd137;
	ld.global.nc.f32 	%f644, [%rd138];
	mul.f32 	%f645, %f3, %f644;
	fma.rn.f32 	%f646, %f4, %f888, %f645;
	fma.rn.f32 	%f647, %f3, %f886, %f646;
	fma.rn.f32 	%f648, %f6, %f887, %f647;
	fma.rn.f32 	%f649, %f5, %f889, %f648;
	add.s64 	%rd139, %rd10, %rd137;
	st.global.f32 	[%rd139], %f649;
	mul.wide.s32 	%rd140, %r250, 4;
	add.s64 	%rd141, %rd1, %rd140;
	ld.global.nc.f32 	%f650, [%rd141];
	mul.f32 	%f651, %f3, %f650;
	fma.rn.f32 	%f652, %f4, %f644, %f651;
	fma.rn.f32 	%f653, %f3, %f888, %f652;
	fma.rn.f32 	%f654, %f6, %f889, %f653;
	fma.rn.f32 	%f655, %f5, %f649, %f654;
	add.s64 	%rd142, %rd10, %rd140;
	st.global.f32 	[%rd142], %f655;
	ld.global.nc.f32 	%f886, [%rd138+8];
	mul.f32 	%f656, %f3, %f886;
	fma.rn.f32 	%f657, %f4, %f650, %f656;
	fma.rn.f32 	%f658, %f3, %f644, %f657;
	fma.rn.f32 	%f659, %f6, %f649, %f658;
	fma.rn.f32 	%f887, %f5, %f655, %f659;
	st.global.f32 	[%rd139+8], %f887;
	ld.global.nc.f32 	%f888, [%rd138+12];
	mul.f32 	%f660, %f3, %f888;
	fma.rn.f32 	%f661, %f4, %f886, %f660;
	fma.rn.f32 	%f662, %f3, %f650, %f661;
	fma.rn.f32 	%f663, %f6, %f655, %f662;
	fma.rn.f32 	%f889, %f5, %f887, %f663;
	st.global.f32 	[%rd139+12], %f889;
	add.s32 	%r41, %r255, 4;
	add.s32 	%r250, %r255, 5;
	mov.u32 	%r255, %r41;
$L__BB0_16:
	and.b32  	%r210, %r8, 2;
	setp.ne.s32 	%p74, %r210, 0;
	@%p74 bra 	$L__BB0_18;
	mul.wide.s32 	%rd143, %r255, 4;
	add.s64 	%rd144, %rd1, %rd143;
	ld.global.nc.f32 	%f79, [%rd144];
	mul.f32 	%f664, %f3, %f79;
	fma.rn.f32 	%f665, %f4, %f888, %f664;
	fma.rn.f32 	%f666, %f3, %f886, %f665;
	fma.rn.f32 	%f667, %f6, %f887, %f666;
	fma.rn.f32 	%f887, %f5, %f889, %f667;
	add.s64 	%rd145, %rd10, %rd143;
	st.global.f32 	[%rd145], %f887;
	mul.wide.s32 	%rd146, %r250, 4;
	add.s64 	%rd147, %rd1, %rd146;
	ld.global.nc.f32 	%f81, [%rd147];
	mul.f32 	%f668, %f3, %f81;
	fma.rn.f32 	%f669, %f4, %f79, %f668;
	fma.rn.f32 	%f670, %f3, %f888, %f669;
	fma.rn.f32 	%f671, %f6, %f889, %f670;
	fma.rn.f32 	%f889, %f5, %f887, %f671;
	add.s64 	%rd148, %rd10, %rd146;
	st.global.f32 	[%rd148], %f889;
	add.s32 	%r255, %r255, 2;
	mov.f32 	%f886, %f79;
	mov.f32 	%f888, %f81;
$L__BB0_18:
	setp.lt.s32 	%p75, %r255, %r131;
	@%p75 bra 	$L__BB0_19;
	bra.uni 	$L__BB0_32;
$L__BB0_19:
	sub.s32 	%r25, %r131, %r255;
	sub.s32 	%r211, %r255, %r131;
	setp.gt.u32 	%p76, %r211, -16;
	@%p76 bra 	$L__BB0_22;
	mov.b32 	%r242, 0;
$L__BB0_21:
	.pragma "nounroll";
	mul.wide.s32 	%rd149, %r255, 4;
	add.s64 	%rd150, %rd1, %rd149;
	ld.global.nc.f32 	%f672, [%rd150];
	mul.f32 	%f673, %f3, %f672;
	fma.rn.f32 	%f674, %f4, %f888, %f673;
	fma.rn.f32 	%f675, %f3, %f886, %f674;
	fma.rn.f32 	%f676, %f6, %f887, %f675;
	fma.rn.f32 	%f677, %f5, %f889, %f676;
	add.s64 	%rd151, %rd10, %rd149;
	st.global.f32 	[%rd151], %f677;
	ld.global.nc.f32 	%f678, [%rd150+4];
	mul.f32 	%f679, %f3, %f678;
	fma.rn.f32 	%f680, %f4, %f672, %f679;
	fma.rn.f32 	%f681, %f3, %f888, %f680;
	fma.rn.f32 	%f682, %f6, %f889, %f681;
	fma.rn.f32 	%f683, %f5, %f677, %f682;
	st.global.f32 	[%rd151+4], %f683;
	ld.global.nc.f32 	%f684, [%rd150+8];
	mul.f32 	%f685, %f3, %f684;
	fma.rn.f32 	%f686, %f4, %f678, %f685;
	fma.rn.f32 	%f687, %f3, %f672, %f686;
	fma.rn.f32 	%f688, %f6, %f677, %f687;
	fma.rn.f32 	%f689, %f5, %f683, %f688;
	st.global.f32 	[%rd151+8], %f689;
	ld.global.nc.f32 	%f690, [%rd150+12];
	mul.f32 	%f691, %f3, %f690;
	fma.rn.f32 	%f692, %f4, %f684, %f691;
	fma.rn.f32 	%f693, %f3, %f678, %f692;
	fma.rn.f32 	%f694, %f6, %f683, %f693;
	fma.rn.f32 	%f695, %f5, %f689, %f694;
	st.global.f32 	[%rd151+12], %f695;
	ld.global.nc.f32 	%f696, [%rd150+16];
	mul.f32 	%f697, %f3, %f696;
	fma.rn.f32 	%f698, %f4, %f690, %f697;
	fma.rn.f32 	%f699, %f3, %f684, %f698;
	fma.rn.f32 	%f700, %f6, %f689, %f699;
	fma.rn.f32 	%f701, %f5, %f695, %f700;
	st.global.f32 	[%rd151+16], %f701;
	ld.global.nc.f32 	%f702, [%rd150+20];
	mul.f32 	%f703, %f3, %f702;
	fma.rn.f32 	%f704, %f4, %f696, %f703;
	fma.rn.f32 	%f705, %f3, %f690, %f704;
	fma.rn.f32 	%f706, %f6, %f695, %f705;
	fma.rn.f32 	%f707, %f5, %f701, %f706;
	st.global.f32 	[%rd151+20], %f707;
	ld.global.nc.f32 	%f708, [%rd150+24];
	mul.f32 	%f709, %f3, %f708;
	fma.rn.f32 	%f710, %f4, %f702, %f709;
	fma.rn.f32 	%f711, %f3, %f696, %f710;
	fma.rn.f32 	%f712, %f6, %f701, %f711;
	fma.rn.f32 	%f713, %f5, %f707, %f712;
	st.global.f32 	[%rd151+24], %f713;
	ld.global.nc.f32 	%f714, [%rd150+28];
	mul.f32 	%f715, %f3, %f714;
	fma.rn.f32 	%f716, %f4, %f708, %f715;
	fma.rn.f32 	%f717, %f3, %f702, %f716;
	fma.rn.f32 	%f718, %f6, %f707, %f717;
	fma.rn.f32 	%f719, %f5, %f713, %f718;
	st.global.f32 	[%rd151+28], %f719;
	ld.global.nc.f32 	%f720, [%rd150+32];
	mul.f32 	%f721, %f3, %f720;
	fma.rn.f32 	%f722, %f4, %f714, %f721;
	fma.rn.f32 	%f723, %f3, %f708, %f722;
	fma.rn.f32 	%f724, %f6, %f713, %f723;
	fma.rn.f32 	%f725, %f5, %f719, %f724;
	st.global.f32 	[%rd151+32], %f725;
	ld.global.nc.f32 	%f726, [%rd150+36];
	mul.f32 	%f727, %f3, %f726;
	fma.rn.f32 	%f728, %f4, %f720, %f727;
	fma.rn.f32 	%f729, %f3, %f714, %f728;
	fma.rn.f32 	%f730, %f6, %f719, %f729;
	fma.rn.f32 	%f731, %f5, %f725, %f730;
	st.global.f32 	[%rd151+36], %f731;
	ld.global.nc.f32 	%f732, [%rd150+40];
	mul.f32 	%f733, %f3, %f732;
	fma.rn.f32 	%f734, %f4, %f726, %f733;
	fma.rn.f32 	%f735, %f3, %f720, %f734;
	fma.rn.f32 	%f736, %f6, %f725, %f735;
	fma.rn.f32 	%f737, %f5, %f731, %f736;
	st.global.f32 	[%rd151+40], %f737;
	ld.global.nc.f32 	%f738, [%rd150+44];
	mul.f32 	%f739, %f3, %f738;
	fma.rn.f32 	%f740, %f4, %f732, %f739;
	fma.rn.f32 	%f741, %f3, %f726, %f740;
	fma.rn.f32 	%f742, %f6, %f731, %f741;
	fma.rn.f32 	%f743, %f5, %f737, %f742;
	st.global.f32 	[%rd151+44], %f743;
	ld.global.nc.f32 	%f744, [%rd150+48];
	mul.f32 	%f745, %f3, %f744;
	fma.rn.f32 	%f746, %f4, %f738, %f745;
	fma.rn.f32 	%f747, %f3, %f732, %f746;
	fma.rn.f32 	%f748, %f6, %f737, %f747;
	fma.rn.f32 	%f749, %f5, %f743, %f748;
	st.global.f32 	[%rd151+48], %f749;
	ld.global.nc.f32 	%f750, [%rd150+52];
	mul.f32 	%f751, %f3, %f750;
	fma.rn.f32 	%f752, %f4, %f744, %f751;
	fma.rn.f32 	%f753, %f3, %f738, %f752;
	fma.rn.f32 	%f754, %f6, %f743, %f753;
	fma.rn.f32 	%f755, %f5, %f749, %f754;
	st.global.f32 	[%rd151+52], %f755;
	ld.global.nc.f32 	%f886, [%rd150+56];
	mul.f32 	%f756, %f3, %f886;
	fma.rn.f32 	%f757, %f4, %f750, %f756;
	fma.rn.f32 	%f758, %f3, %f744, %f757;
	fma.rn.f32 	%f759, %f6, %f749, %f758;
	fma.rn.f32 	%f887, %f5, %f755, %f759;
	st.global.f32 	[%rd151+56], %f887;
	ld.global.nc.f32 	%f888, [%rd150+60];
	mul.f32 	%f760, %f3, %f888;
	fma.rn.f32 	%f761, %f4, %f886, %f760;
	fma.rn.f32 	%f762, %f3, %f750, %f761;
	fma.rn.f32 	%f763, %f6, %f755, %f762;
	fma.rn.f32 	%f889, %f5, %f887, %f763;
	st.global.f32 	[%rd151+60], %f889;
	add.s32 	%r255, %r255, 16;
	add.s32 	%r242, %r242, 16;
	and.b32  	%r213, %r25, -16;
	setp.eq.s32 	%p77, %r242, %r213;
	@%p77 bra 	$L__BB0_22;
	bra.uni 	$L__BB0_21;
$L__BB0_22:
	and.b32  	%r214, %r25, 15;
	setp.eq.s32 	%p78, %r214, 0;
	@%p78 bra 	$L__BB0_32;
	setp.lt.u32 	%p79, %r214, 8;
	@%p79 bra 	$L__BB0_25;
	mul.wide.s32 	%rd152, %r255, 4;
	add.s64 	%rd153, %rd1, %rd152;
	ld.global.nc.f32 	%f764, [%rd153];
	mul.f32 	%f765, %f3, %f764;
	fma.rn.f32 	%f766, %f4, %f888, %f765;
	fma.rn.f32 	%f767, %f3, %f886, %f766;
	fma.rn.f32 	%f768, %f6, %f887, %f767;
	fma.rn.f32 	%f769, %f5, %f889, %f768;
	add.s64 	%rd154, %rd10, %rd152;
	st.global.f32 	[%rd154], %f769;
	ld.global.nc.f32 	%f770, [%rd153+4];
	mul.f32 	%f771, %f3, %f770;
	fma.rn.f32 	%f772, %f4, %f764, %f771;
	fma.rn.f32 	%f773, %f3, %f888, %f772;
	fma.rn.f32 	%f774, %f6, %f889, %f773;
	fma.rn.f32 	%f775, %f5, %f769, %f774;
	st.global.f32 	[%rd154+4], %f775;
	ld.global.nc.f32 	%f776, [%rd153+8];
	mul.f32 	%f777, %f3, %f776;
	fma.rn.f32 	%f778, %f4, %f770, %f777;
	fma.rn.f32 	%f779, %f3, %f764, %f778;
	fma.rn.f32 	%f780, %f6, %f769, %f779;
	fma.rn.f32 	%f781, %f5, %f775, %f780;
	st.global.f32 	[%rd154+8], %f781;
	ld.global.nc.f32 	%f782, [%rd153+12];
	mul.f32 	%f783, %f3, %f782;
	fma.rn.f32 	%f784, %f4, %f776, %f783;
	fma.rn.f32 	%f785, %f3, %f770, %f784;
	fma.rn.f32 	%f786, %f6, %f775, %f785;
	fma.rn.f32 	%f787, %f5, %f781, %f786;
	st.global.f32 	[%rd154+12], %f787;
	ld.global.nc.f32 	%f788, [%rd153+16];
	mul.f32 	%f789, %f3, %f788;
	fma.rn.f32 	%f790, %f4, %f782, %f789;
	fma.rn.f32 	%f791, %f3, %f776, %f790;
	fma.rn.f32 	%f792, %f6, %f781, %f791;
	fma.rn.f32 	%f793, %f5, %f787, %f792;
	st.global.f32 	[%rd154+16], %f793;
	ld.global.nc.f32 	%f794, [%rd153+20];
	mul.f32 	%f795, %f3, %f794;
	fma.rn.f32 	%f796, %f4, %f788, %f795;
	fma.rn.f32 	%f797, %f3, %f782, %f796;
	fma.rn.f32 	%f798, %f6, %f787, %f797;
	fma.rn.f32 	%f799, %f5, %f793, %f798;
	st.global.f32 	[%rd154+20], %f799;
	ld.global.nc.f32 	%f886, [%rd153+24];
	mul.f32 	%f800, %f3, %f886;
	fma.rn.f32 	%f801, %f4, %f794, %f800;
	fma.rn.f32 	%f802, %f3, %f788, %f801;
	fma.rn.f32 	%f803, %f6, %f793, %f802;
	fma.rn.f32 	%f887, %f5, %f799, %f803;
	st.global.f32 	[%rd154+24], %f887;
	ld.global.nc.f32 	%f888, [%rd153+28];
	mul.f32 	%f804, %f3, %f888;
	fma.rn.f32 	%f805, %f4, %f886, %f804;
	fma.rn.f32 	%f806, %f3, %f794, %f805;
	fma.rn.f32 	%f807, %f6, %f799, %f806;
	fma.rn.f32 	%f889, %f5, %f887, %f807;
	st.global.f32 	[%rd154+28], %f889;
	add.s32 	%r255, %r255, 8;
$L__BB0_25:
	and.b32  	%r216, %r25, 7;
	setp.eq.s32 	%p80, %r216, 0;
	@%p80 bra 	$L__BB0_32;
	and.b32  	%r29, %r25, 3;
	and.b32  	%r217, %r25, 7;
	setp.lt.u32 	%p81, %r217, 4;
	@%p81 bra 	$L__BB0_28;
	mul.wide.s32 	%rd155, %r255, 4;
	add.s64 	%rd156, %rd1, %rd155;
	ld.global.nc.f32 	%f808, [%rd156];
	mul.f32 	%f809, %f3, %f808;
	fma.rn.f32 	%f810, %f4, %f888, %f809;
	fma.rn.f32 	%f811, %f3, %f886, %f810;
	fma.rn.f32 	%f812, %f6, %f887, %f811;
	fma.rn.f32 	%f813, %f5, %f889, %f812;
	add.s64 	%rd157, %rd10, %rd155;
	st.global.f32 	[%rd157], %f813;
	ld.global.nc.f32 	%f814, [%rd156+4];
	mul.f32 	%f815, %f3, %f814;
	fma.rn.f32 	%f816, %f4, %f808, %f815;
	fma.rn.f32 	%f817, %f3, %f888, %f816;
	fma.rn.f32 	%f818, %f6, %f889, %f817;
	fma.rn.f32 	%f819, %f5, %f813, %f818;
	st.global.f32 	[%rd157+4], %f819;
	ld.global.nc.f32 	%f886, [%rd156+8];
	mul.f32 	%f820, %f3, %f886;
	fma.rn.f32 	%f821, %f4, %f814, %f820;
	fma.rn.f32 	%f822, %f3, %f808, %f821;
	fma.rn.f32 	%f823, %f6, %f813, %f822;
	fma.rn.f32 	%f887, %f5, %f819, %f823;
	st.global.f32 	[%rd157+8], %f887;
	ld.global.nc.f32 	%f888, [%rd156+12];
	mul.f32 	%f824, %f3, %f888;
	fma.rn.f32 	%f825, %f4, %f886, %f824;
	fma.rn.f32 	%f826, %f3, %f814, %f825;
	fma.rn.f32 	%f827, %f6, %f819, %f826;
	fma.rn.f32 	%f889, %f5, %f887, %f827;
	st.global.f32 	[%rd157+12], %f889;
	add.s32 	%r255, %r255, 4;
$L__BB0_28:
	setp.eq.s32 	%p82, %r29, 0;
	@%p82 bra 	$L__BB0_32;
	mul.wide.s32 	%rd158, %r255, 4;
	add.s64 	%rd13, %rd1, %rd158;
	ld.global.nc.f32 	%f43, [%rd13];
	mul.f32 	%f828, %f3, %f43;
	fma.rn.f32 	%f829, %f4, %f888, %f828;
	fma.rn.f32 	%f830, %f3, %f886, %f829;
	fma.rn.f32 	%f831, %f6, %f887, %f830;
	fma.rn.f32 	%f44, %f5, %f889, %f831;
	add.s64 	%rd14, %rd10, %rd158;
	st.global.f32 	[%rd14], %f44;
	setp.eq.s32 	%p83, %r29, 1;
	@%p83 bra 	$L__BB0_32;
	ld.global.nc.f32 	%f45, [%rd13+4];
	mul.f32 	%f832, %f3, %f45;
	fma.rn.f32 	%f833, %f4, %f43, %f832;
	fma.rn.f32 	%f834, %f3, %f888, %f833;
	fma.rn.f32 	%f835, %f6, %f889, %f834;
	fma.rn.f32 	%f46, %f5, %f44, %f835;
	st.global.f32 	[%rd14+4], %f46;
	setp.eq.s32 	%p84, %r29, 2;
	@%p84 bra 	$L__BB0_32;
	ld.global.nc.f32 	%f836, [%rd13+8];
	mul.f32 	%f837, %f3, %f836;
	fma.rn.f32 	%f838, %f4, %f45, %f837;
	fma.rn.f32 	%f839, %f3, %f43, %f838;
	fma.rn.f32 	%f840, %f6, %f44, %f839;
	fma.rn.f32 	%f841, %f5, %f46, %f840;
	st.global.f32 	[%rd14+8], %f841;
$L__BB0_32:
	cvt.u32.u64 	%r218, %rd9;
	add.s32 	%r2, %r218, %r5;
	setp.lt.s32 	%p85, %r2, %r132;
	@%p85 bra 	$L__BB0_6;
	bra.uni 	$L__BB0_123;
$L__BB0_33:
	ld.param.u32 	%r233, [highpass2_batch_f32_param_8];
	add.s32 	%r186, %r233, -1;
	setp.lt.u32 	%p59, %r186, 15;
	mov.b32 	%r257, 0;
	@%p59 bra 	$L__BB0_36;
	ld.param.u32 	%r234, [highpass2_batch_f32_param_8];
	and.b32  	%r187, %r234, 2147483632;
	neg.s32 	%r238, %r187;
	cvt.s64.s32 	%rd117, %r131;
	mul.lo.s64 	%rd118, %rd117, %rd9;
	shl.b64 	%rd119, %rd118, 2;
	add.s64 	%rd120, %rd2, %rd119;
	add.s64 	%rd159, %rd120, 32;
$L__BB0_35:
	.pragma "nounroll";
	ld.param.u32 	%r235, [highpass2_batch_f32_param_8];
	and.b32  	%r257, %r235, 2147483632;
	mov.b32 	%r188, 2147483647;
	st.global.u32 	[%rd159+-32], %r188;
	st.global.u32 	[%rd159+-28], %r188;
	st.global.u32 	[%rd159+-24], %r188;
	st.global.u32 	[%rd159+-20], %r188;
	st.global.u32 	[%rd159+-16], %r188;
	st.global.u32 	[%rd159+-12], %r188;
	st.global.u32 	[%rd159+-8], %r188;
	st.global.u32 	[%rd159+-4], %r188;
	st.global.u32 	[%rd159], %r188;
	st.global.u32 	[%rd159+4], %r188;
	st.global.u32 	[%rd159+8], %r188;
	st.global.u32 	[%rd159+12], %r188;
	st.global.u32 	[%rd159+16], %r188;
	st.global.u32 	[%rd159+20], %r188;
	st.global.u32 	[%rd159+24], %r188;
	st.global.u32 	[%rd159+28], %r188;
	add.s32 	%r238, %r238, 16;
	add.s64 	%rd159, %rd159, 64;
	setp.eq.s32 	%p60, %r238, 0;
	@%p60 bra 	$L__BB0_36;
	bra.uni 	$L__BB0_35;
$L__BB0_36:
	setp.eq.s32 	%p61, %r6, 0;
	@%p61 bra 	$L__BB0_7;
	add.s32 	%r189, %r6, -1;
	setp.lt.u32 	%p62, %r189, 7;
	@%p62 bra 	$L__BB0_39;
	mul.wide.u32 	%rd121, %r257, 4;
	add.s64 	%rd122, %rd10, %rd121;
	mov.b32 	%r190, 2147483647;
	st.global.u32 	[%rd122], %r190;
	st.global.u32 	[%rd122+4], %r190;
	st.global.u32 	[%rd122+8], %r190;
	st.global.u32 	[%rd122+12], %r190;
	st.global.u32 	[%rd122+16], %r190;
	st.global.u32 	[%rd122+20], %r190;
	st.global.u32 	[%rd122+24], %r190;
	st.global.u32 	[%rd122+28], %r190;
	add.s32 	%r257, %r257, 8;
$L__BB0_39:
	setp.eq.s32 	%p63, %r7, 0;
	@%p63 bra 	$L__BB0_7;
	add.s32 	%r191, %r7, -1;
	setp.lt.u32 	%p64, %r191, 3;
	@%p64 bra 	$L__BB0_42;
	mul.wide.u32 	%rd123, %r257, 4;
	add.s64 	%rd124, %rd10, %rd123;
	mov.b32 	%r192, 2147483647;
	st.global.u32 	[%rd124], %r192;
	st.global.u32 	[%rd124+4], %r192;
	st.global.u32 	[%rd124+8], %r192;
	st.global.u32 	[%rd124+12], %r192;
	add.s32 	%r257, %r257, 4;
$L__BB0_42:
	setp.eq.s32 	%p65, %r9, 0;
	@%p65 bra 	$L__BB0_7;
	setp.eq.s32 	%p66, %r9, 1;
	mul.wide.u32 	%rd125, %r257, 4;
	add.s64 	%rd16, %rd10, %rd125;
	mov.b32 	%r193, 2147483647;
	st.global.u32 	[%rd16], %r193;
	@%p66 bra 	$L__BB0_7;
	setp.eq.s32 	%p67, %r9, 2;
	mov.b32 	%r194, 2147483647;
	st.global.u32 	[%rd16+4], %r194;
	@%p67 bra 	$L__BB0_7;
	mov.b32 	%r195, 2147483647;
	st.global.u32 	[%rd16+8], %r195;
	bra.uni 	$L__BB0_7;
$L__BB0_46:
	ld.param.u32 	%r224, [highpass2_batch_f32_param_8];
	setp.lt.s32 	%p26, %r224, 1;
	@%p26 bra 	$L__BB0_76;
	ld.param.u32 	%r226, [highpass2_batch_f32_param_8];
	and.b32  	%r54, %r226, 15;
	and.b32  	%r55, %r226, 7;
	sub.s32 	%r159, %r131, %r226;
	add.s32 	%r160, %r159, -2;
	add.s32 	%r161, %r159, 14;
	and.b32  	%r162, %r161, 15;
	add.s32 	%r56, %r162, -1;
	add.s32 	%r163, %r159, 6;
	and.b32  	%r164, %r163, 7;
	add.s32 	%r57, %r164, -1;
	and.b32  	%r58, %r226, 3;
	ld.global.nc.f32 	%f87, [%rd8];
	ld.global.nc.f32 	%f88, [%rd8+4];
	and.b32  	%r59, %r160, 15;
	and.b32  	%r60, %r160, -16;
	and.b32  	%r61, %r163, 3;
$L__BB0_48:
	ld.param.u32 	%r227, [highpass2_batch_f32_param_8];
	add.s32 	%r166, %r227, -1;
	setp.lt.u32 	%p38, %r166, 15;
	mul.wide.s32 	%rd84, %r2, 4;
	add.s64 	%rd85, %rd6, %rd84;
	ld.global.nc.f32 	%f89, [%rd85];
	add.s64 	%rd86, %rd5, %rd84;
	ld.global.nc.f32 	%f90, [%rd86];
	add.s64 	%rd87, %rd4, %rd84;
	ld.global.nc.f32 	%f91, [%rd87];
	add.s64 	%rd88, %rd3, %rd84;
	ld.global.nc.f32 	%f92, [%rd88];
	mul.wide.s32 	%rd89, %r2, %r131;
	shl.b64 	%rd90, %rd89, 2;
	add.s64 	%rd17, %rd2, %rd90;
	mov.b32 	%r267, 0;
	@%p38 bra 	$L__BB0_51;
	mov.b32 	%r260, 0;
$L__BB0_50:
	.pragma "nounroll";
	ld.param.u32 	%r228, [highpass2_batch_f32_param_8];
	mul.wide.u32 	%rd91, %r260, 4;
	add.s64 	%rd92, %rd17, %rd91;
	mov.b32 	%r168, 2147483647;
	st.global.u32 	[%rd92], %r168;
	st.global.u32 	[%rd92+4], %r168;
	st.global.u32 	[%rd92+8], %r168;
	st.global.u32 	[%rd92+12], %r168;
	st.global.u32 	[%rd92+16], %r168;
	st.global.u32 	[%rd92+20], %r168;
	st.global.u32 	[%rd92+24], %r168;
	st.global.u32 	[%rd92+28], %r168;
	st.global.u32 	[%rd92+32], %r168;
	st.global.u32 	[%rd92+36], %r168;
	st.global.u32 	[%rd92+40], %r168;
	st.global.u32 	[%rd92+44], %r168;
	st.global.u32 	[%rd92+48], %r168;
	st.global.u32 	[%rd92+52], %r168;
	st.global.u32 	[%rd92+56], %r168;
	st.global.u32 	[%rd92+60], %r168;
	add.s32 	%r260, %r260, 16;
	and.b32  	%r267, %r228, 2147483632;
	setp.eq.s32 	%p39, %r260, %r267;
	@%p39 bra 	$L__BB0_51;
	bra.uni 	$L__BB0_50;
$L__BB0_51:
	setp.eq.s32 	%p40, %r54, 0;
	@%p40 bra 	$L__BB0_61;
	add.s32 	%r169, %r54, -1;
	setp.lt.u32 	%p41, %r169, 7;
	@%p41 bra 	$L__BB0_54;
	mul.wide.u32 	%rd93, %r267, 4;
	add.s64 	%rd94, %rd17, %rd93;
	mov.b32 	%r170, 2147483647;
	st.global.u32 	[%rd94], %r170;
	st.global.u32 	[%rd94+4], %r170;
	st.global.u32 	[%rd94+8], %r170;
	st.global.u32 	[%rd94+12], %r170;
	st.global.u32 	[%rd94+16], %r170;
	st.global.u32 	[%rd94+20], %r170;
	st.global.u32 	[%rd94+24], %r170;
	st.global.u32 	[%rd94+28], %r170;
	add.s32 	%r267, %r267, 8;
$L__BB0_54:
	setp.eq.s32 	%p42, %r55, 0;
	@%p42 bra 	$L__BB0_61;
	add.s32 	%r171, %r55, -1;
	setp.lt.u32 	%p43, %r171, 3;
	@%p43 bra 	$L__BB0_57;
	mul.wide.u32 	%rd95, %r267, 4;
	add.s64 	%rd96, %rd17, %rd95;
	mov.b32 	%r172, 2147483647;
	st.global.u32 	[%rd96], %r172;
	st.global.u32 	[%rd96+4], %r172;
	st.global.u32 	[%rd96+8], %r172;
	st.global.u32 	[%rd96+12], %r172;
	add.s32 	%r267, %r267, 4;
$L__BB0_57:
	setp.eq.s32 	%p44, %r58, 0;
	@%p44 bra 	$L__BB0_61;
	setp.eq.s32 	%p45, %r58, 1;
	mul.wide.u32 	%rd97, %r267, 4;
	add.s64 	%rd20, %rd17, %rd97;
	mov.b32 	%r173, 2147483647;
	st.global.u32 	[%rd20], %r173;
	@%p45 bra 	$L__BB0_61;
	setp.eq.s32 	%p46, %r58, 2;
	mov.b32 	%r174, 2147483647;
	st.global.u32 	[%rd20+4], %r174;
	@%p46 bra 	$L__BB0_61;
	mov.b32 	%r175, 2147483647;
	st.global.u32 	[%rd20+8], %r175;
$L__BB0_61:
	setp.lt.u32 	%p47, %r3, %r131;
	add.s64 	%rd99, %rd17, %rd49;
	st.global.f32 	[%rd99], %f87;
	st.global.f32 	[%rd99+4], %f88;
	@%p47 bra 	$L__BB0_62;
	bra.uni 	$L__BB0_75;
$L__BB0_62:
	ld.param.u32 	%r229, [highpass2_batch_f32_param_8];
	sub.s32 	%r176, %r131, %r229;
	add.s32 	%r177, %r176, -3;
	setp.lt.u32 	%p48, %r177, 15;
	mov.u32 	%r263, %r3;
	mov.f32 	%f894, %f88;
	mov.f32 	%f895, %f87;
	mov.f32 	%f896, %f88;
	mov.f32 	%f897, %f87;
	@%p48 bra 	$L__BB0_65;
	mov.b32 	%r262, 0;
	mov.u32 	%r263, %r3;
	mov.f32 	%f894, %f88;
	mov.f32 	%f895, %f87;
	mov.f32 	%f896, %f88;
	mov.f32 	%f897, %f87;
$L__BB0_64:
	.pragma "nounroll";
	mul.wide.u32 	%rd100, %r263, 4;
	add.s64 	%rd101, %rd1, %rd100;
	ld.global.nc.f32 	%f335, [%rd101];
	mul.f32 	%f336, %f89, %f335;
	fma.rn.f32 	%f337, %f90, %f896, %f336;
	fma.rn.f32 	%f338, %f89, %f897, %f337;
	fma.rn.f32 	%f339, %f92, %f895, %f338;
	fma.rn.f32 	%f340, %f91, %f894, %f339;
	add.s64 	%rd102, %rd17, %rd100;
	st.global.f32 	[%rd102], %f340;
	ld.global.nc.f32 	%f341, [%rd101+4];
	mul.f32 	%f342, %f89, %f341;
	fma.rn.f32 	%f343, %f90, %f335, %f342;
	fma.rn.f32 	%f344, %f89, %f896, %f343;
	fma.rn.f32 	%f345, %f92, %f894, %f344;
	fma.rn.f32 	%f346, %f91, %f340, %f345;
	st.global.f32 	[%rd102+4], %f346;
	ld.global.nc.f32 	%f347, [%rd101+8];
	mul.f32 	%f348, %f89, %f347;
	fma.rn.f32 	%f349, %f90, %f341, %f348;
	fma.rn.f32 	%f350, %f89, %f335, %f349;
	fma.rn.f32 	%f351, %f92, %f340, %f350;
	fma.rn.f32 	%f352, %f91, %f346, %f351;
	st.global.f32 	[%rd102+8], %f352;
	ld.global.nc.f32 	%f353, [%rd101+12];
	mul.f32 	%f354, %f89, %f353;
	fma.rn.f32 	%f355, %f90, %f347, %f354;
	fma.rn.f32 	%f356, %f89, %f341, %f355;
	fma.rn.f32 	%f357, %f92, %f346, %f356;
	fma.rn.f32 	%f358, %f91, %f352, %f357;
	st.global.f32 	[%rd102+12], %f358;
	ld.global.nc.f32 	%f359, [%rd101+16];
	mul.f32 	%f360, %f89, %f359;
	fma.rn.f32 	%f361, %f90, %f353, %f360;
	fma.rn.f32 	%f362, %f89, %f347, %f361;
	fma.rn.f32 	%f363, %f92, %f352, %f362;
	fma.rn.f32 	%f364, %f91, %f358, %f363;
	st.global.f32 	[%rd102+16], %f364;
	ld.global.nc.f32 	%f365, [%rd101+20];
	mul.f32 	%f366, %f89, %f365;
	fma.rn.f32 	%f367, %f90, %f359, %f366;
	fma.rn.f32 	%f368, %f89, %f353, %f367;
	fma.rn.f32 	%f369, %f92, %f358, %f368;
	fma.rn.f32 	%f370, %f91, %f364, %f369;
	st.global.f32 	[%rd102+20], %f370;
	ld.global.nc.f32 	%f371, [%rd101+24];
	mul.f32 	%f372, %f89, %f371;
	fma.rn.f32 	%f373, %f90, %f365, %f372;
	fma.rn.f32 	%f374, %f89, %f359, %f373;
	fma.rn.f32 	%f375, %f92, %f364, %f374;
	fma.rn.f32 	%f376, %f91, %f370, %f375;
	st.global.f32 	[%rd102+24], %f376;
	ld.global.nc.f32 	%f377, [%rd101+28];
	mul.f32 	%f378, %f89, %f377;
	fma.rn.f32 	%f379, %f90, %f371, %f378;
	fma.rn.f32 	%f380, %f89, %f365, %f379;
	fma.rn.f32 	%f381, %f92, %f370, %f380;
	fma.rn.f32 	%f382, %f91, %f376, %f381;
	st.global.f32 	[%rd102+28], %f382;
	ld.global.nc.f32 	%f383, [%rd101+32];
	mul.f32 	%f384, %f89, %f383;
	fma.rn.f32 	%f385, %f90, %f377, %f384;
	fma.rn.f32 	%f386, %f89, %f371, %f385;
	fma.rn.f32 	%f387, %f92, %f376, %f386;
	fma.rn.f32 	%f388, %f91, %f382, %f387;
	st.global.f32 	[%rd102+32], %f388;
	ld.global.nc.f32 	%f389, [%rd101+36];
	mul.f32 	%f390, %f89, %f389;
	fma.rn.f32 	%f391, %f90, %f383, %f390;
	fma.rn.f32 	%f392, %f89, %f377, %f391;
	fma.rn.f32 	%f393, %f92, %f382, %f392;
	fma.rn.f32 	%f394, %f91, %f388, %f393;
	st.global.f32 	[%rd102+36], %f394;
	ld.global.nc.f32 	%f395, [%rd101+40];
	mul.f32 	%f396, %f89, %f395;
	fma.rn.f32 	%f397, %f90, %f389, %f396;
	fma.rn.f32 	%f398, %f89, %f383, %f397;
	fma.rn.f32 	%f399, %f92, %f388, %f398;
	fma.rn.f32 	%f400, %f91, %f394, %f399;
	st.global.f32 	[%rd102+40], %f400;
	ld.global.nc.f32 	%f401, [%rd101+44];
	mul.f32 	%f402, %f89, %f401;
	fma.rn.f32 	%f403, %f90, %f395, %f402;
	fma.rn.f32 	%f404, %f89, %f389, %f403;
	fma.rn.f32 	%f405, %f92, %f394, %f404;
	fma.rn.f32 	%f406, %f91, %f400, %f405;
	st.global.f32 	[%rd102+44], %f406;
	ld.global.nc.f32 	%f407, [%rd101+48];
	mul.f32 	%f408, %f89, %f407;
	fma.rn.f32 	%f409, %f90, %f401, %f408;
	fma.rn.f32 	%f410, %f89, %f395, %f409;
	fma.rn.f32 	%f411, %f92, %f400, %f410;
	fma.rn.f32 	%f412, %f91, %f406, %f411;
	st.global.f32 	[%rd102+48], %f412;
	ld.global.nc.f32 	%f413, [%rd101+52];
	mul.f32 	%f414, %f89, %f413;
	fma.rn.f32 	%f415, %f90, %f407, %f414;
	fma.rn.f32 	%f416, %f89, %f401, %f415;
	fma.rn.f32 	%f417, %f92, %f406, %f416;
	fma.rn.f32 	%f418, %f91, %f412, %f417;
	st.global.f32 	[%rd102+52], %f418;
	ld.global.nc.f32 	%f897, [%rd101+56];
	mul.f32 	%f419, %f89, %f897;
	fma.rn.f32 	%f420, %f90, %f413, %f419;
	fma.rn.f32 	%f421, %f89, %f407, %f420;
	fma.rn.f32 	%f422, %f92, %f412, %f421;
	fma.rn.f32 	%f895, %f91, %f418, %f422;
	st.global.f32 	[%rd102+56], %f895;
	ld.global.nc.f32 	%f896, [%rd101+60];
	mul.f32 	%f423, %f89, %f896;
	fma.rn.f32 	%f424, %f90, %f897, %f423;
	fma.rn.f32 	%f425, %f89, %f413, %f424;
	fma.rn.f32 	%f426, %f92, %f418, %f425;
	fma.rn.f32 	%f894, %f91, %f895, %f426;
	st.global.f32 	[%rd102+60], %f894;
	add.s32 	%r263, %r263, 16;
	add.s32 	%r262, %r262, 16;
	setp.eq.s32 	%p49, %r262, %r60;
	@%p49 bra 	$L__BB0_65;
	bra.uni 	$L__BB0_64;
$L__BB0_65:
	setp.eq.s32 	%p50, %r59, 0;
	@%p50 bra 	$L__BB0_75;
	setp.lt.u32 	%p51, %r56, 7;
	@%p51 bra 	$L__BB0_68;
	mul.wide.u32 	%rd103, %r263, 4;
	add.s64 	%rd104, %rd1, %rd103;
	ld.global.nc.f32 	%f427, [%rd104];
	mul.f32 	%f428, %f89, %f427;
	fma.rn.f32 	%f429, %f90, %f896, %f428;
	fma.rn.f32 	%f430, %f89, %f897, %f429;
	fma.rn.f32 	%f431, %f92, %f895, %f430;
	fma.rn.f32 	%f432, %f91, %f894, %f431;
	add.s64 	%rd105, %rd17, %rd103;
	st.global.f32 	[%rd105], %f432;
	ld.global.nc.f32 	%f433, [%rd104+4];
	mul.f32 	%f434, %f89, %f433;
	fma.rn.f32 	%f435, %f90, %f427, %f434;
	fma.rn.f32 	%f436, %f89, %f896, %f435;
	fma.rn.f32 	%f437, %f92, %f894, %f436;
	fma.rn.f32 	%f438, %f91, %f432, %f437;
	st.global.f32 	[%rd105+4], %f438;
	ld.global.nc.f32 	%f439, [%rd104+8];
	mul.f32 	%f440, %f89, %f439;
	fma.rn.f32 	%f441, %f90, %f433, %f440;
	fma.rn.f32 	%f442, %f89, %f427, %f441;
	fma.rn.f32 	%f443, %f92, %f432, %f442;
	fma.rn.f32 	%f444, %f91, %f438, %f443;
	st.global.f32 	[%rd105+8], %f444;
	ld.global.nc.f32 	%f445, [%rd104+12];
	mul.f32 	%f446, %f89, %f445;
	fma.rn.f32 	%f447, %f90, %f439, %f446;
	fma.rn.f32 	%f448, %f89, %f433, %f447;
	fma.rn.f32 	%f449, %f92, %f438, %f448;
	fma.rn.f32 	%f450, %f91, %f444, %f449;
	st.global.f32 	[%rd105+12], %f450;
	ld.global.nc.f32 	%f451, [%rd104+16];
	mul.f32 	%f452, %f89, %f451;
	fma.rn.f32 	%f453, %f90, %f445, %f452;
	fma.rn.f32 	%f454, %f89, %f439, %f453;
	fma.rn.f32 	%f455, %f92, %f444, %f454;
	fma.rn.f32 	%f456, %f91, %f450, %f455;
	st.global.f32 	[%rd105+16], %f456;
	ld.global.nc.f32 	%f457, [%rd104+20];
	mul.f32 	%f458, %f89, %f457;
	fma.rn.f32 	%f459, %f90, %f451, %f458;
	fma.rn.f32 	%f460, %f89, %f445, %f459;
	fma.rn.f32 	%f461, %f92, %f450, %f460;
	fma.rn.f32 	%f462, %f91, %f456, %f461;
	st.global.f32 	[%rd105+20], %f462;
	ld.global.nc.f32 	%f897, [%rd104+24];
	mul.f32 	%f463, %f89, %f897;
	fma.rn.f32 	%f464, %f90, %f457, %f463;
	fma.rn.f32 	%f465, %f89, %f451, %f464;
	fma.rn.f32 	%f466, %f92, %f456, %f465;
	fma.rn.f32 	%f895, %f91, %f462, %f466;
	st.global.f32 	[%rd105+24], %f895;
	ld.global.nc.f32 	%f896, [%rd104+28];
	mul.f32 	%f467, %f89, %f896;
	fma.rn.f32 	%f468, %f90, %f897, %f467;
	fma.rn.f32 	%f469, %f89, %f457, %f468;
	fma.rn.f32 	%f470, %f92, %f462, %f469;
	fma.rn.f32 	%f894, %f91, %f895, %f470;
	st.global.f32 	[%rd105+28], %f894;
	add.s32 	%r263, %r263, 8;
$L__BB0_68:
	ld.param.u32 	%r230, [highpass2_batch_f32_param_8];
	sub.s32 	%r179, %r131, %r230;
	add.s32 	%r180, %r179, 14;
	and.b32  	%r181, %r180, 7;
	setp.eq.s32 	%p52, %r181, 0;
	@%p52 bra 	$L__BB0_75;
	setp.lt.u32 	%p53, %r57, 3;
	@%p53 bra 	$L__BB0_71;
	mul.wide.u32 	%rd106, %r263, 4;
	add.s64 	%rd107, %rd1, %rd106;
	ld.global.nc.f32 	%f471, [%rd107];
	mul.f32 	%f472, %f89, %f471;
	fma.rn.f32 	%f473, %f90, %f896, %f472;
	fma.rn.f32 	%f474, %f89, %f897, %f473;
	fma.rn.f32 	%f475, %f92, %f895, %f474;
	fma.rn.f32 	%f476, %f91, %f894, %f475;
	add.s64 	%rd108, %rd17, %rd106;
	st.global.f32 	[%rd108], %f476;
	ld.global.nc.f32 	%f477, [%rd107+4];
	mul.f32 	%f478, %f89, %f477;
	fma.rn.f32 	%f479, %f90, %f471, %f478;
	fma.rn.f32 	%f480, %f89, %f896, %f479;
	fma.rn.f32 	%f481, %f92, %f894, %f480;
	fma.rn.f32 	%f482, %f91, %f476, %f481;
	st.global.f32 	[%rd108+4], %f482;
	ld.global.nc.f32 	%f897, [%rd107+8];
	mul.f32 	%f483, %f89, %f897;
	fma.rn.f32 	%f484, %f90, %f477, %f483;
	fma.rn.f32 	%f485, %f89, %f471, %f484;
	fma.rn.f32 	%f486, %f92, %f476, %f485;
	fma.rn.f32 	%f895, %f91, %f482, %f486;
	st.global.f32 	[%rd108+8], %f895;
	ld.global.nc.f32 	%f896, [%rd107+12];
	mul.f32 	%f487, %f89, %f896;
	fma.rn.f32 	%f488, %f90, %f897, %f487;
	fma.rn.f32 	%f489, %f89, %f477, %f488;
	fma.rn.f32 	%f490, %f92, %f482, %f489;
	fma.rn.f32 	%f894, %f91, %f895, %f490;
	st.global.f32 	[%rd108+12], %f894;
	add.s32 	%r263, %r263, 4;
$L__BB0_71:
	setp.eq.s32 	%p54, %r61, 0;
	@%p54 bra 	$L__BB0_75;
	setp.eq.s32 	%p55, %r61, 1;
	mul.wide.u32 	%rd109, %r263, 4;
	add.s64 	%rd18, %rd1, %rd109;
	ld.global.nc.f32 	%f121, [%rd18];
	mul.f32 	%f491, %f89, %f121;
	fma.rn.f32 	%f492, %f90, %f896, %f491;
	fma.rn.f32 	%f493, %f89, %f897, %f492;
	fma.rn.f32 	%f494, %f92, %f895, %f493;
	fma.rn.f32 	%f122, %f91, %f894, %f494;
	add.s64 	%rd19, %rd17, %rd109;
	st.global.f32 	[%rd19], %f122;
	@%p55 bra 	$L__BB0_75;
	setp.eq.s32 	%p56, %r61, 2;
	ld.global.nc.f32 	%f123, [%rd18+4];
	mul.f32 	%f495, %f89, %f123;
	fma.rn.f32 	%f496, %f90, %f121, %f495;
	fma.rn.f32 	%f497, %f89, %f896, %f496;
	fma.rn.f32 	%f498, %f92, %f894, %f497;
	fma.rn.f32 	%f124, %f91, %f122, %f498;
	st.global.f32 	[%rd19+4], %f124;
	@%p56 bra 	$L__BB0_75;
	ld.global.nc.f32 	%f499, [%rd18+8];
	mul.f32 	%f500, %f89, %f499;
	fma.rn.f32 	%f501, %f90, %f123, %f500;
	fma.rn.f32 	%f502, %f89, %f121, %f501;
	fma.rn.f32 	%f503, %f92, %f122, %f502;
	fma.rn.f32 	%f504, %f91, %f124, %f503;
	st.global.f32 	[%rd19+8], %f504;
$L__BB0_75:
	add.s32 	%r2, %r2, %r5;
	setp.lt.s32 	%p57, %r2, %r132;
	@%p57 bra 	$L__BB0_48;
	bra.uni 	$L__BB0_123;
$L__BB0_76:
	ld.param.u32 	%r225, [highpass2_batch_f32_param_8];
	sub.s32 	%r152, %r131, %r225;
	add.s32 	%r153, %r152, -2;
	add.s32 	%r81, %r152, -3;
	add.s32 	%r154, %r152, 14;
	and.b32  	%r155, %r154, 15;
	add.s32 	%r82, %r155, -1;
	add.s32 	%r156, %r152, 6;
	and.b32  	%r157, %r156, 7;
	add.s32 	%r83, %r157, -1;
	ld.global.nc.f32 	%f125, [%rd8];
	ld.global.nc.f32 	%f126, [%rd8+4];
	and.b32  	%r84, %r153, 15;
	and.b32  	%r85, %r153, -16;
	and.b32  	%r86, %r154, 7;
	and.b32  	%r87, %r156, 3;
$L__BB0_77:
	setp.lt.s32 	%p27, %r3, %r131;
	mul.wide.s32 	%rd65, %r2, 4;
	add.s64 	%rd66, %rd6, %rd65;
	ld.global.nc.f32 	%f127, [%rd66];
	add.s64 	%rd67, %rd5, %rd65;
	ld.global.nc.f32 	%f128, [%rd67];
	add.s64 	%rd68, %rd4, %rd65;
	ld.global.nc.f32 	%f129, [%rd68];
	add.s64 	%rd69, %rd3, %rd65;
	ld.global.nc.f32 	%f130, [%rd69];
	mul.wide.s32 	%rd70, %r2, %r131;
	shl.b64 	%rd71, %rd70, 2;
	add.s64 	%rd21, %rd2, %rd71;
	add.s64 	%rd73, %rd21, %rd49;
	st.global.f32 	[%rd73], %f125;
	st.global.f32 	[%rd73+4], %f126;
	@%p27 bra 	$L__BB0_79;
$L__BB0_78:
	add.s32 	%r2, %r2, %r5;
	setp.lt.s32 	%p37, %r2, %r132;
	@%p37 bra 	$L__BB0_77;
	bra.uni 	$L__BB0_123;
$L__BB0_79:
	setp.lt.u32 	%p28, %r81, 15;
	mov.u32 	%r272, %r3;
	mov.f32 	%f910, %f126;
	mov.f32 	%f911, %f125;
	mov.f32 	%f912, %f126;
	mov.f32 	%f913, %f125;
	@%p28 bra 	$L__BB0_82;
	mov.b32 	%r271, 0;
	mov.u32 	%r272, %r3;
	mov.f32 	%f910, %f126;
	mov.f32 	%f911, %f125;
	mov.f32 	%f912, %f126;
	mov.f32 	%f913, %f125;
$L__BB0_81:
	.pragma "nounroll";
	mul.wide.s32 	%rd74, %r272, 4;
	add.s64 	%rd75, %rd1, %rd74;
	ld.global.nc.f32 	%f165, [%rd75];
	mul.f32 	%f166, %f127, %f165;
	fma.rn.f32 	%f167, %f128, %f912, %f166;
	fma.rn.f32 	%f168, %f127, %f913, %f167;
	fma.rn.f32 	%f169, %f130, %f911, %f168;
	fma.rn.f32 	%f170, %f129, %f910, %f169;
	add.s64 	%rd76, %rd21, %rd74;
	st.global.f32 	[%rd76], %f170;
	ld.global.nc.f32 	%f171, [%rd75+4];
	mul.f32 	%f172, %f127, %f171;
	fma.rn.f32 	%f173, %f128, %f165, %f172;
	fma.rn.f32 	%f174, %f127, %f912, %f173;
	fma.rn.f32 	%f175, %f130, %f910, %f174;
	fma.rn.f32 	%f176, %f129, %f170, %f175;
	st.global.f32 	[%rd76+4], %f176;
	ld.global.nc.f32 	%f177, [%rd75+8];
	mul.f32 	%f178, %f127, %f177;
	fma.rn.f32 	%f179, %f128, %f171, %f178;
	fma.rn.f32 	%f180, %f127, %f165, %f179;
	fma.rn.f32 	%f181, %f130, %f170, %f180;
	fma.rn.f32 	%f182, %f129, %f176, %f181;
	st.global.f32 	[%rd76+8], %f182;
	ld.global.nc.f32 	%f183, [%rd75+12];
	mul.f32 	%f184, %f127, %f183;
	fma.rn.f32 	%f185, %f128, %f177, %f184;
	fma.rn.f32 	%f186, %f127, %f171, %f185;
	fma.rn.f32 	%f187, %f130, %f176, %f186;
	fma.rn.f32 	%f188, %f129, %f182, %f187;
	st.global.f32 	[%rd76+12], %f188;
	ld.global.nc.f32 	%f189, [%rd75+16];
	mul.f32 	%f190, %f127, %f189;
	fma.rn.f32 	%f191, %f128, %f183, %f190;
	fma.rn.f32 	%f192, %f127, %f177, %f191;
	fma.rn.f32 	%f193, %f130, %f182, %f192;
	fma.rn.f32 	%f194, %f129, %f188, %f193;
	st.global.f32 	[%rd76+16], %f194;
	ld.global.nc.f32 	%f195, [%rd75+20];
	mul.f32 	%f196, %f127, %f195;
	fma.rn.f32 	%f197, %f128, %f189, %f196;
	fma.rn.f32 	%f198, %f127, %f183, %f197;
	fma.rn.f32 	%f199, %f130, %f188, %f198;
	fma.rn.f32 	%f200, %f129, %f194, %f199;
	st.global.f32 	[%rd76+20], %f200;
	ld.global.nc.f32 	%f201, [%rd75+24];
	mul.f32 	%f202, %f127, %f201;
	fma.rn.f32 	%f203, %f128, %f195, %f202;
	fma.rn.f32 	%f204, %f127, %f189, %f203;
	fma.rn.f32 	%f205, %f130, %f194, %f204;
	fma.rn.f32 	%f206, %f129, %f200, %f205;
	st.global.f32 	[%rd76+24], %f206;
	ld.global.nc.f32 	%f207, [%rd75+28];
	mul.f32 	%f208, %f127, %f207;
	fma.rn.f32 	%f209, %f128, %f201, %f208;
	fma.rn.f32 	%f210, %f127, %f195, %f209;
	fma.rn.f32 	%f211, %f130, %f200, %f210;
	fma.rn.f32 	%f212, %f129, %f206, %f211;
	st.global.f32 	[%rd76+28], %f212;
	ld.global.nc.f32 	%f213, [%rd75+32];
	mul.f32 	%f214, %f127, %f213;
	fma.rn.f32 	%f215, %f128, %f207, %f214;
	fma.rn.f32 	%f216, %f127, %f201, %f215;
	fma.rn.f32 	%f217, %f130, %f206, %f216;
	fma.rn.f32 	%f218, %f129, %f212, %f217;
	st.global.f32 	[%rd76+32], %f218;
	ld.global.nc.f32 	%f219, [%rd75+36];
	mul.f32 	%f220, %f127, %f219;
	fma.rn.f32 	%f221, %f128, %f213, %f220;
	fma.rn.f32 	%f222, %f127, %f207, %f221;
	fma.rn.f32 	%f223, %f130, %f212, %f222;
	fma.rn.f32 	%f224, %f129, %f218, %f223;
	st.global.f32 	[%rd76+36], %f224;
	ld.global.nc.f32 	%f225, [%rd75+40];
	mul.f32 	%f226, %f127, %f225;
	fma.rn.f32 	%f227, %f128, %f219, %f226;
	fma.rn.f32 	%f228, %f127, %f213, %f227;
	fma.rn.f32 	%f229, %f130, %f218, %f228;
	fma.rn.f32 	%f230, %f129, %f224, %f229;
	st.global.f32 	[%rd76+40], %f230;
	ld.global.nc.f32 	%f231, [%rd75+44];
	mul.f32 	%f232, %f127, %f231;
	fma.rn.f32 	%f233, %f128, %f225, %f232;
	fma.rn.f32 	%f234, %f127, %f219, %f233;
	fma.rn.f32 	%f235, %f130, %f224, %f234;
	fma.rn.f32 	%f236, %f129, %f230, %f235;
	st.global.f32 	[%rd76+44], %f236;
	ld.global.nc.f32 	%f237, [%rd75+48];
	mul.f32 	%f238, %f127, %f237;
	fma.rn.f32 	%f239, %f128, %f231, %f238;
	fma.rn.f32 	%f240, %f127, %f225, %f239;
	fma.rn.f32 	%f241, %f130, %f230, %f240;
	fma.rn.f32 	%f242, %f129, %f236, %f241;
	st.global.f32 	[%rd76+48], %f242;
	ld.global.nc.f32 	%f243, [%rd75+52];
	mul.f32 	%f244, %f127, %f243;
	fma.rn.f32 	%f245, %f128, %f237, %f244;
	fma.rn.f32 	%f246, %f127, %f231, %f245;
	fma.rn.f32 	%f247, %f130, %f236, %f246;
	fma.rn.f32 	%f248, %f129, %f242, %f247;
	st.global.f32 	[%rd76+52], %f248;
	ld.global.nc.f32 	%f913, [%rd75+56];
	mul.f32 	%f249, %f127, %f913;
	fma.rn.f32 	%f250, %f128, %f243, %f249;
	fma.rn.f32 	%f251, %f127, %f237, %f250;
	fma.rn.f32 	%f252, %f130, %f242, %f251;
	fma.rn.f32 	%f911, %f129, %f248, %f252;
	st.global.f32 	[%rd76+56], %f911;
	ld.global.nc.f32 	%f912, [%rd75+60];
	mul.f32 	%f253, %f127, %f912;
	fma.rn.f32 	%f254, %f128, %f913, %f253;
	fma.rn.f32 	%f255, %f127, %f243, %f254;
	fma.rn.f32 	%f256, %f130, %f248, %f255;
	fma.rn.f32 	%f910, %f129, %f911, %f256;
	st.global.f32 	[%rd76+60], %f910;
	add.s32 	%r272, %r272, 16;
	add.s32 	%r271, %r271, 16;
	setp.eq.s32 	%p29, %r271, %r85;
	@%p29 bra 	$L__BB0_82;
	bra.uni 	$L__BB0_81;
$L__BB0_82:
	setp.eq.s32 	%p30, %r84, 0;
	@%p30 bra 	$L__BB0_78;
	setp.lt.u32 	%p31, %r82, 7;
	@%p31 bra 	$L__BB0_85;
	mul.wide.s32 	%rd77, %r272, 4;
	add.s64 	%rd78, %rd1, %rd77;
	ld.global.nc.f32 	%f257, [%rd78];
	mul.f32 	%f258, %f127, %f257;
	fma.rn.f32 	%f259, %f128, %f912, %f258;
	fma.rn.f32 	%f260, %f127, %f913, %f259;
	fma.rn.f32 	%f261, %f130, %f911, %f260;
	fma.rn.f32 	%f262, %f129, %f910, %f261;
	add.s64 	%rd79, %rd21, %rd77;
	st.global.f32 	[%rd79], %f262;
	ld.global.nc.f32 	%f263, [%rd78+4];
	mul.f32 	%f264, %f127, %f263;
	fma.rn.f32 	%f265, %f128, %f257, %f264;
	fma.rn.f32 	%f266, %f127, %f912, %f265;
	fma.rn.f32 	%f267, %f130, %f910, %f266;
	fma.rn.f32 	%f268, %f129, %f262, %f267;
	st.global.f32 	[%rd79+4], %f268;
	ld.global.nc.f32 	%f269, [%rd78+8];
	mul.f32 	%f270, %f127, %f269;
	fma.rn.f32 	%f271, %f128, %f263, %f270;
	fma.rn.f32 	%f272, %f127, %f257, %f271;
	fma.rn.f32 	%f273, %f130, %f262, %f272;
	fma.rn.f32 	%f274, %f129, %f268, %f273;
	st.global.f32 	[%rd79+8], %f274;
	ld.global.nc.f32 	%f275, [%rd78+12];
	mul.f32 	%f276, %f127, %f275;
	fma.rn.f32 	%f277, %f128, %f269, %f276;
	fma.rn.f32 	%f278, %f127, %f263, %f277;
	fma.rn.f32 	%f279, %f130, %f268, %f278;
	fma.rn.f32 	%f280, %f129, %f274, %f279;
	st.global.f32 	[%rd79+12], %f280;
	ld.global.nc.f32 	%f281, [%rd78+16];
	mul.f32 	%f282, %f127, %f281;
	fma.rn.f32 	%f283, %f128, %f275, %f282;
	fma.rn.f32 	%f284, %f127, %f269, %f283;
	fma.rn.f32 	%f285, %f130, %f274, %f284;
	fma.rn.f32 	%f286, %f129, %f280, %f285;
	st.global.f32 	[%rd79+16], %f286;
	ld.global.nc.f32 	%f287, [%rd78+20];
	mul.f32 	%f288, %f127, %f287;
	fma.rn.f32 	%f289, %f128, %f281, %f288;
	fma.rn.f32 	%f290, %f127, %f275, %f289;
	fma.rn.f32 	%f291, %f130, %f280, %f290;
	fma.rn.f32 	%f292, %f129, %f286, %f291;
	st.global.f32 	[%rd79+20], %f292;
	ld.global.nc.f32 	%f913, [%rd78+24];
	mul.f32 	%f293, %f127, %f913;
	fma.rn.f32 	%f294, %f128, %f287, %f293;
	fma.rn.f32 	%f295, %f127, %f281, %f294;
	fma.rn.f32 	%f296, %f130, %f286, %f295;
	fma.rn.f32 	%f911, %f129, %f292, %f296;
	st.global.f32 	[%rd79+24], %f911;
	ld.global.nc.f32 	%f912, [%rd78+28];
	mul.f32 	%f297, %f127, %f912;
	fma.rn.f32 	%f298, %f128, %f913, %f297;
	fma.rn.f32 	%f299, %f127, %f287, %f298;
	fma.rn.f32 	%f300, %f130, %f292, %f299;
	fma.rn.f32 	%f910, %f129, %f911, %f300;
	st.global.f32 	[%rd79+28], %f910;
	add.s32 	%r272, %r272, 8;
$L__BB0_85:
	setp.eq.s32 	%p32, %r86, 0;
	@%p32 bra 	$L__BB0_78;
	setp.lt.u32 	%p33, %r83, 3;
	@%p33 bra 	$L__BB0_88;
	mul.wide.s32 	%rd80, %r272, 4;
	add.s64 	%rd81, %rd1, %rd80;
	ld.global.nc.f32 	%f301, [%rd81];
	mul.f32 	%f302, %f127, %f301;
	fma.rn.f32 	%f303, %f128, %f912, %f302;
	fma.rn.f32 	%f304, %f127, %f913, %f303;
	fma.rn.f32 	%f305, %f130, %f911, %f304;
	fma.rn.f32 	%f306, %f129, %f910, %f305;
	add.s64 	%rd82, %rd21, %rd80;
	st.global.f32 	[%rd82], %f306;
	ld.global.nc.f32 	%f307, [%rd81+4];
	mul.f32 	%f308, %f127, %f307;
	fma.rn.f32 	%f309, %f128, %f301, %f308;
	fma.rn.f32 	%f310, %f127, %f912, %f309;
	fma.rn.f32 	%f311, %f130, %f910, %f310;
	fma.rn.f32 	%f312, %f129, %f306, %f311;
	st.global.f32 	[%rd82+4], %f312;
	ld.global.nc.f32 	%f913, [%rd81+8];
	mul.f32 	%f313, %f127, %f913;
	fma.rn.f32 	%f314, %f128, %f307, %f313;
	fma.rn.f32 	%f315, %f127, %f301, %f314;
	fma.rn.f32 	%f316, %f130, %f306, %f315;
	fma.rn.f32 	%f911, %f129, %f312, %f316;
	st.global.f32 	[%rd82+8], %f911;
	ld.global.nc.f32 	%f912, [%rd81+12];
	mul.f32 	%f317, %f127, %f912;
	fma.rn.f32 	%f318, %f128, %f913, %f317;
	fma.rn.f32 	%f319, %f127, %f307, %f318;
	fma.rn.f32 	%f320, %f130, %f312, %f319;
	fma.rn.f32 	%f910, %f129, %f911, %f320;
	st.global.f32 	[%rd82+12], %f910;
	add.s32 	%r272, %r272, 4;
$L__BB0_88:
	setp.eq.s32 	%p34, %r87, 0;
	@%p34 bra 	$L__BB0_78;
	setp.eq.s32 	%p35, %r87, 1;
	mul.wide.s32 	%rd83, %r272, 4;
	add.s64 	%rd22, %rd1, %rd83;
	ld.global.nc.f32 	%f159, [%rd22];
	mul.f32 	%f321, %f127, %f159;
	fma.rn.f32 	%f322, %f128, %f912, %f321;
	fma.rn.f32 	%f323, %f127, %f913, %f322;
	fma.rn.f32 	%f324, %f130, %f911, %f323;
	fma.rn.f32 	%f160, %f129, %f910, %f324;
	add.s64 	%rd23, %rd21, %rd83;
	st.global.f32 	[%rd23], %f160;
	@%p35 bra 	$L__BB0_78;
	setp.eq.s32 	%p36, %r87, 2;
	ld.global.nc.f32 	%f161, [%rd22+4];
	mul.f32 	%f325, %f127, %f161;
	fma.rn.f32 	%f326, %f128, %f159, %f325;
	fma.rn.f32 	%f327, %f127, %f912, %f326;
	fma.rn.f32 	%f328, %f130, %f910, %f327;
	fma.rn.f32 	%f162, %f129, %f160, %f328;
	st.global.f32 	[%rd23+4], %f162;
	@%p36 bra 	$L__BB0_78;
	ld.global.nc.f32 	%f329, [%rd22+8];
	mul.f32 	%f330, %f127, %f329;
	fma.rn.f32 	%f331, %f128, %f161, %f330;
	fma.rn.f32 	%f332, %f127, %f159, %f331;
	fma.rn.f32 	%f333, %f130, %f160, %f332;
	fma.rn.f32 	%f334, %f129, %f162, %f333;
	st.global.f32 	[%rd23+8], %f334;
	bra.uni 	$L__BB0_78;
$L__BB0_92:
	ld.param.u32 	%r222, [highpass2_batch_f32_param_8];
	setp.gt.s32 	%p13, %r222, 0;
	@%p13 bra 	$L__BB0_95;
	ld.global.nc.f32 	%f163, [%rd8];
$L__BB0_94:
	mul.wide.s32 	%rd50, %r2, %r131;
	add.s64 	%rd51, %rd50, %rd7;
	shl.b64 	%rd52, %rd51, 2;
	add.s64 	%rd53, %rd2, %rd52;
	st.global.f32 	[%rd53], %f163;
	add.s32 	%r2, %r2, %r5;
	setp.lt.s32 	%p14, %r2, %r132;
	@%p14 bra 	$L__BB0_94;
	bra.uni 	$L__BB0_123;
$L__BB0_95:
	ld.param.u32 	%r223, [highpass2_batch_f32_param_8];
	add.s32 	%r99, %r223, -1;
	and.b32  	%r100, %r223, 15;
	add.s32 	%r101, %r100, -1;
	and.b32  	%r102, %r223, 7;
	add.s32 	%r103, %r102, -1;
	and.b32  	%r104, %r223, 2147483632;
	and.b32  	%r105, %r223, 3;
	ld.global.nc.f32 	%f164, [%rd8];
$L__BB0_96:
	setp.lt.u32 	%p15, %r99, 15;
	mul.wide.s32 	%rd54, %r2, %r131;
	shl.b64 	%rd55, %rd54, 2;
	add.s64 	%rd24, %rd2, %rd55;
	mov.b32 	%r278, 0;
	@%p15 bra 	$L__BB0_99;
	mov.b32 	%r276, 0;
$L__BB0_98:
	.pragma "nounroll";
	mul.wide.u32 	%rd56, %r276, 4;
	add.s64 	%rd57, %rd24, %rd56;
	mov.b32 	%r146, 2147483647;
	st.global.u32 	[%rd57], %r146;
	st.global.u32 	[%rd57+4], %r146;
	st.global.u32 	[%rd57+8], %r146;
	st.global.u32 	[%rd57+12], %r146;
	st.global.u32 	[%rd57+16], %r146;
	st.global.u32 	[%rd57+20], %r146;
	st.global.u32 	[%rd57+24], %r146;
	st.global.u32 	[%rd57+28], %r146;
	st.global.u32 	[%rd57+32], %r146;
	st.global.u32 	[%rd57+36], %r146;
	st.global.u32 	[%rd57+40], %r146;
	st.global.u32 	[%rd57+44], %r146;
	st.global.u32 	[%rd57+48], %r146;
	st.global.u32 	[%rd57+52], %r146;
	st.global.u32 	[%rd57+56], %r146;
	st.global.u32 	[%rd57+60], %r146;
	add.s32 	%r276, %r276, 16;
	setp.ne.s32 	%p16, %r276, %r104;
	mov.u32 	%r278, %r104;
	@%p16 bra 	$L__BB0_98;
$L__BB0_99:
	setp.eq.s32 	%p17, %r100, 0;
	@%p17 bra 	$L__BB0_109;
	setp.lt.u32 	%p18, %r101, 7;
	@%p18 bra 	$L__BB0_102;
	mul.wide.u32 	%rd58, %r278, 4;
	add.s64 	%rd59, %rd24, %rd58;
	mov.b32 	%r147, 2147483647;
	st.global.u32 	[%rd59], %r147;
	st.global.u32 	[%rd59+4], %r147;
	st.global.u32 	[%rd59+8], %r147;
	st.global.u32 	[%rd59+12], %r147;
	st.global.u32 	[%rd59+16], %r147;
	st.global.u32 	[%rd59+20], %r147;
	st.global.u32 	[%rd59+24], %r147;
	st.global.u32 	[%rd59+28], %r147;
	add.s32 	%r278, %r278, 8;
$L__BB0_102:
	setp.eq.s32 	%p19, %r102, 0;
	@%p19 bra 	$L__BB0_109;
	setp.lt.u32 	%p20, %r103, 3;
	@%p20 bra 	$L__BB0_105;
	mul.wide.u32 	%rd60, %r278, 4;
	add.s64 	%rd61, %rd24, %rd60;
	mov.b32 	%r148, 2147483647;
	st.global.u32 	[%rd61], %r148;
	st.global.u32 	[%rd61+4], %r148;
	st.global.u32 	[%rd61+8], %r148;
	st.global.u32 	[%rd61+12], %r148;
	add.s32 	%r278, %r278, 4;
$L__BB0_105:
	setp.eq.s32 	%p21, %r105, 0;
	@%p21 bra 	$L__BB0_109;
	setp.eq.s32 	%p22, %r105, 1;
	mul.wide.u32 	%rd62, %r278, 4;
	add.s64 	%rd25, %rd24, %rd62;
	mov.b32 	%r149, 2147483647;
	st.global.u32 	[%rd25], %r149;
	@%p22 bra 	$L__BB0_109;
	setp.eq.s32 	%p23, %r105, 2;
	mov.b32 	%r150, 2147483647;
	st.global.u32 	[%rd25+4], %r150;
	@%p23 bra 	$L__BB0_109;
	mov.b32 	%r151, 2147483647;
	st.global.u32 	[%rd25+8], %r151;
$L__BB0_109:
	add.s64 	%rd64, %rd24, %rd49;
	st.global.f32 	[%rd64], %f164;
	add.s32 	%r2, %r2, %r5;
	setp.lt.s32 	%p24, %r2, %r132;
	@%p24 bra 	$L__BB0_96;
	bra.uni 	$L__BB0_123;
$L__BB0_110:
	and.b32  	%r117, %r131, 7;
	add.s32 	%r118, %r117, -1;
	and.b32  	%r119, %r131, 3;
	and.b32  	%r120, %r131, 2147483640;
	and.b32  	%r121, %r131, 1;
$L__BB0_111:
	setp.lt.u32 	%p4, %r131, 8;
	mul.wide.s32 	%rd26, %r2, %r131;
	mov.b32 	%r284, 0;
	@%p4 bra 	$L__BB0_114;
	mov.b32 	%r282, 0;
$L__BB0_113:
	.pragma "nounroll";
	cvt.u64.u32 	%rd33, %r282;
	add.s64 	%rd34, %rd26, %rd33;
	shl.b64 	%rd35, %rd34, 2;
	add.s64 	%rd36, %rd2, %rd35;
	mov.b32 	%r139, 2147483647;
	st.global.u32 	[%rd36], %r139;
	st.global.u32 	[%rd36+4], %r139;
	st.global.u32 	[%rd36+8], %r139;
	st.global.u32 	[%rd36+12], %r139;
	st.global.u32 	[%rd36+16], %r139;
	st.global.u32 	[%rd36+20], %r139;
	st.global.u32 	[%rd36+24], %r139;
	st.global.u32 	[%rd36+28], %r139;
	add.s32 	%r282, %r282, 8;
	setp.ne.s32 	%p5, %r282, %r120;
	mov.u32 	%r284, %r120;
	@%p5 bra 	$L__BB0_113;
$L__BB0_114:
	setp.eq.s32 	%p6, %r117, 0;
	@%p6 bra 	$L__BB0_122;
	setp.lt.u32 	%p7, %r118, 3;
	@%p7 bra 	$L__BB0_117;
	cvt.u64.u32 	%rd37, %r284;
	add.s64 	%rd38, %rd26, %rd37;
	shl.b64 	%rd39, %rd38, 2;
	add.s64 	%rd40, %rd2, %rd39;
	mov.b32 	%r140, 2147483647;
	st.global.u32 	[%rd40], %r140;
	st.global.u32 	[%rd40+4], %r140;
	st.global.u32 	[%rd40+8], %r140;
	st.global.u32 	[%rd40+12], %r140;
	add.s32 	%r284, %r284, 4;
$L__BB0_117:
	setp.eq.s32 	%p8, %r119, 0;
	@%p8 bra 	$L__BB0_122;
	setp.eq.s32 	%p9, %r119, 1;
	@%p9 bra 	$L__BB0_120;
	cvt.u64.u32 	%rd41, %r284;
	add.s64 	%rd42, %rd26, %rd41;
	shl.b64 	%rd43, %rd42, 2;
	add.s64 	%rd44, %rd2, %rd43;
	mov.b32 	%r141, 2147483647;
	st.global.u32 	[%rd44], %r141;
	st.global.u32 	[%rd44+4], %r141;
	add.s32 	%r284, %r284, 2;
$L__BB0_120:
	setp.eq.s32 	%p10, %r121, 0;
	@%p10 bra 	$L__BB0_122;
	cvt.u64.u32 	%rd45, %r284;
	add.s64 	%rd46, %rd26, %rd45;
	shl.b64 	%rd47, %rd46, 2;
	add.s64 	%rd48, %rd2, %rd47;
	mov.b32 	%r142, 2147483647;
	st.global.u32 	[%rd48], %r142;
$L__BB0_122:
	add.s32 	%r2, %r2, %r5;
	setp.lt.s32 	%p11, %r2, %r132;
	@%p11 bra 	$L__BB0_111;
$L__BB0_123:
	ret;

}
	// .globl	highpass2_many_series_one_param_f32
.visible .entry highpass2_many_series_one_param_f32(
	.param .u64 .ptr .align 1 highpass2_many_series_one_param_f32_param_0,
	.param .u64 .ptr .align 1 highpass2_many_series_one_param_f32_param_1,
	.param .u32 highpass2_many_series_one_param_f32_param_2,
	.param .f32 highpass2_many_series_one_param_f32_param_3,
	.param .f32 highpass2_many_series_one_param_f32_param_4,
	.param .f32 highpass2_many_series_one_param_f32_param_5,
	.param .f32 highpass2_many_series_one_param_f32_param_6,
	.param .u32 highpass2_many_series_one_param_f32_param_7,
	.param .u32 highpass2_many_series_one_param_f32_param_8,
	.param .u64 .ptr .align 1 highpass2_many_series_one_param_f32_param_9
)
{
	.reg .pred 	%p<31>;
	.reg .b32 	%r<85>;
	.reg .b32 	%f<89>;
	.reg .b64 	%rd<95>;

	ld.param.u64 	%rd16, [highpass2_many_series_one_param_f32_param_0];
	ld.param.f32 	%f33, [highpass2_many_series_one_param_f32_param_3];
	ld.param.f32 	%f34, [highpass2_many_series_one_param_f32_param_4];
	ld.param.f32 	%f35, [highpass2_many_series_one_param_f32_param_5];
	ld.param.f32 	%f36, [highpass2_many_series_one_param_f32_param_6];
	ld.param.u32 	%r38, [highpass2_many_series_one_param_f32_param_7];
	ld.param.u32 	%r39, [highpass2_many_series_one_param_f32_param_8];
	ld.param.u64 	%rd17, [highpass2_many_series_one_param_f32_param_9];
	cvta.to.global.u64 	%rd1, %rd16;
	cvta.to.global.u64 	%rd2, %rd17;
	mov.u32 	%r40, %ctaid.x;
	mov.u32 	%r1, %ntid.x;
	mov.u32 	%r41, %tid.x;
	mad.lo.s32 	%r73, %r40, %r1, %r41;
	setp.ge.s32 	%p1, %r73, %r38;
	@%p1 bra 	$L__BB1_37;
	setp.lt.s32 	%p2, %r39, 1;
	cvt.s64.s32 	%rd3, %r38;
	@%p2 bra 	$L__BB1_37;
	and.b32  	%r3, %r39, 7;
	and.b32  	%r42, %r39, 2147483640;
	neg.s32 	%r4, %r42;
	shl.b64 	%rd4, %rd3, 2;
	mov.u32 	%r43, %nctaid.x;
	mul.lo.s32 	%r5, %r1, %r43;
$L__BB1_3:
	ld.param.u64 	%rd93, [highpass2_many_series_one_param_f32_param_1];
	cvt.s64.s32 	%rd5, %r73;
	cvta.to.global.u64 	%rd18, %rd93;
	mul.wide.s32 	%rd19, %r73, 4;
	add.s64 	%rd20, %rd18, %rd19;
	ld.global.nc.u32 	%r7, [%rd20];
	setp.lt.u32 	%p3, %r7, %r39;
	@%p3 bra 	$L__BB1_15;
	setp.lt.u32 	%p4, %r39, 8;
	mov.b32 	%r83, 0;
	@%p4 bra 	$L__BB1_7;
	shl.b64 	%rd21, %rd5, 2;
	add.s64 	%rd94, %rd2, %rd21;
	mov.u32 	%r74, %r4;
$L__BB1_6:
	.pragma "nounroll";
	and.b32  	%r83, %r39, 2147483640;
	mov.b32 	%r45, 2147483647;
	st.global.u32 	[%rd94], %r45;
	add.s64 	%rd22, %rd94, %rd4;
	st.global.u32 	[%rd22], %r45;
	add.s64 	%rd23, %rd22, %rd4;
	st.global.u32 	[%rd23], %r45;
	add.s64 	%rd24, %rd23, %rd4;
	st.global.u32 	[%rd24], %r45;
	add.s64 	%rd25, %rd24, %rd4;
	st.global.u32 	[%rd25], %r45;
	add.s64 	%rd26, %rd25, %rd4;
	st.global.u32 	[%rd26], %r45;
	add.s64 	%rd27, %rd26, %rd4;
	st.global.u32 	[%rd27], %r45;
	add.s64 	%rd28, %rd27, %rd4;
	st.global.u32 	[%rd28], %r45;
	add.s32 	%r74, %r74, 8;
	shl.b64 	%rd29, %rd3, 5;
	add.s64 	%rd94, %rd94, %rd29;
	setp.eq.s32 	%p5, %r74, 0;
	@%p5 bra 	$L__BB1_7;
	bra.uni 	$L__BB1_6;
$L__BB1_7:
	setp.eq.s32 	%p6, %r3, 0;
	@%p6 bra 	$L__BB1_36;
	add.s32 	%r46, %r3, -1;
	setp.lt.u32 	%p7, %r46, 3;
	@%p7 bra 	$L__BB1_10;
	cvt.u64.u32 	%rd30, %r83;
	mad.lo.s64 	%rd31, %rd30, %rd3, %rd5;
	shl.b64 	%rd32, %rd31, 2;
	add.s64 	%rd33, %rd2, %rd32;
	mov.b32 	%r47, 2147483647;
	st.global.u32 	[%rd33], %r47;
	add.s64 	%rd34, %rd33, %rd4;
	st.global.u32 	[%rd34], %r47;
	add.s64 	%rd35, %rd34, %rd4;
	st.global.u32 	[%rd35], %r47;
	add.s64 	%rd36, %rd35, %rd4;
	st.global.u32 	[%rd36], %r47;
	add.s32 	%r83, %r83, 4;
$L__BB1_10:
	and.b32  	%r48, %r39, 3;
	setp.eq.s32 	%p8, %r48, 0;
	@%p8 bra 	$L__BB1_36;
	setp.eq.s32 	%p9, %r48, 1;
	@%p9 bra 	$L__BB1_13;
	cvt.u64.u32 	%rd37, %r83;
	mad.lo.s64 	%rd38, %rd37, %rd3, %rd5;
	shl.b64 	%rd39, %rd38, 2;
	add.s64 	%rd40, %rd2, %rd39;
	mov.b32 	%r49, 2147483647;
	st.global.u32 	[%rd40], %r49;
	add.s64 	%rd41, %rd40, %rd4;
	st.global.u32 	[%rd41], %r49;
	add.s32 	%r83, %r83, 2;
$L__BB1_13:
	and.b32  	%r50, %r39, 1;
	setp.eq.b32 	%p10, %r50, 1;
	not.pred 	%p11, %p10;
	@%p11 bra 	$L__BB1_36;
	cvt.u64.u32 	%rd42, %r83;
	mad.lo.s64 	%rd43, %rd42, %rd3, %rd5;
	shl.b64 	%rd44, %rd43, 2;
	add.s64 	%rd45, %rd2, %rd44;
	mov.b32 	%r51, 2147483647;
	st.global.u32 	[%rd45], %r51;
	bra.uni 	$L__BB1_36;
$L__BB1_15:
	setp.lt.s32 	%p12, %r7, 1;
	@%p12 bra 	$L__BB1_27;
	setp.lt.u32 	%p13, %r7, 8;
	mov.b32 	%r77, 0;
	@%p13 bra 	$L__BB1_19;
	mov.b32 	%r75, 0;
$L__BB1_18:
	.pragma "nounroll";
	cvt.u64.u32 	%rd46, %r75;
	mad.lo.s64 	%rd47, %rd46, %rd3, %rd5;
	shl.b64 	%rd48, %rd47, 2;
	add.s64 	%rd49, %rd2, %rd48;
	mov.b32 	%r54, 2147483647;
	st.global.u32 	[%rd49], %r54;
	add.s64 	%rd50, %rd49, %rd4;
	st.global.u32 	[%rd50], %r54;
	add.s64 	%rd51, %rd50, %rd4;
	st.global.u32 	[%rd51], %r54;
	add.s64 	%rd52, %rd51, %rd4;
	st.global.u32 	[%rd52], %r54;
	add.s64 	%rd53, %rd52, %rd4;
	st.global.u32 	[%rd53], %r54;
	add.s64 	%rd54, %rd53, %rd4;
	st.global.u32 	[%rd54], %r54;
	add.s64 	%rd55, %rd54, %rd4;
	st.global.u32 	[%rd55], %r54;
	add.s64 	%rd56, %rd55, %rd4;
	st.global.u32 	[%rd56], %r54;
	add.s32 	%r75, %r75, 8;
	and.b32  	%r77, %r7, 2147483640;
	setp.ne.s32 	%p14, %r75, %r77;
	@%p14 bra 	$L__BB1_18;
$L__BB1_19:
	and.b32  	%r15, %r7, 7;
	setp.eq.s32 	%p15, %r15, 0;
	@%p15 bra 	$L__BB1_27;
	setp.lt.u32 	%p16, %r15, 4;
	@%p16 bra 	$L__BB1_22;
	cvt.u64.u32 	%rd57, %r77;
	mad.lo.s64 	%rd58, %rd57, %rd3, %rd5;
	shl.b64 	%rd59, %rd58, 2;
	add.s64 	%rd60, %rd2, %rd59;
	mov.b32 	%r55, 2147483647;
	st.global.u32 	[%rd60], %r55;
	add.s64 	%rd61, %rd60, %rd4;
	st.global.u32 	[%rd61], %r55;
	add.s64 	%rd62, %rd61, %rd4;
	st.global.u32 	[%rd62], %r55;
	add.s64 	%rd63, %rd62, %rd4;
	st.global.u32 	[%rd63], %r55;
	add.s32 	%r77, %r77, 4;
$L__BB1_22:
	and.b32  	%r18, %r7, 3;
	setp.eq.s32 	%p17, %r18, 0;
	@%p17 bra 	$L__BB1_27;
	setp.eq.s32 	%p18, %r18, 1;
	@%p18 bra 	$L__BB1_25;
	cvt.u64.u32 	%rd64, %r77;
	mad.lo.s64 	%rd65, %rd64, %rd3, %rd5;
	shl.b64 	%rd66, %rd65, 2;
	add.s64 	%rd67, %rd2, %rd66;
	mov.b32 	%r56, 2147483647;
	st.global.u32 	[%rd67], %r56;
	add.s64 	%rd68, %rd67, %rd4;
	st.global.u32 	[%rd68], %r56;
	add.s32 	%r77, %r77, 2;
$L__BB1_25:
	and.b32  	%r57, %r7, 1;
	setp.eq.b32 	%p19, %r57, 1;
	not.pred 	%p20, %p19;
	@%p20 bra 	$L__BB1_27;
	cvt.u64.u32 	%rd69, %r77;
	mad.lo.s64 	%rd70, %rd69, %rd3, %rd5;
	shl.b64 	%rd71, %rd70, 2;
	add.s64 	%rd72, %rd2, %rd71;
	mov.b32 	%r58, 2147483647;
	st.global.u32 	[%rd72], %r58;
$L__BB1_27:
	cvt.u32.u64 	%r59, %rd5;
	mad.lo.s32 	%r60, %r7, %r38, %r59;
	mul.wide.s32 	%rd73, %r60, 4;
	add.s64 	%rd9, %rd1, %rd73;
	ld.global.nc.f32 	%f84, [%rd9];
	add.s64 	%rd10, %rd2, %rd73;
	st.global.f32 	[%rd10], %f84;
	add.s32 	%r61, %r7, 1;
	setp.ge.s32 	%p21, %r61, %r39;
	@%p21 bra 	$L__BB1_36;
	add.s64 	%rd74, %rd9, %rd4;
	ld.global.nc.f32 	%f78, [%rd74];
	add.s64 	%rd75, %rd10, %rd4;
	st.global.f32 	[%rd75], %f78;
	add.s32 	%r79, %r7, 2;
	add.s32 	%r62, %r7, 3;
	setp.ge.s32 	%p22, %r62, %r39;
	mov.f32 	%f82, %f84;
	mov.f32 	%f80, %f78;
	@%p22 bra 	$L__BB1_29;
	bra.uni 	$L__BB1_38;
$L__BB1_29:
	setp.ge.s32 	%p24, %r79, %r39;
	@%p24 bra 	$L__BB1_36;
	sub.s32 	%r66, %r39, %r79;
	and.b32  	%r23, %r66, 3;
	setp.eq.s32 	%p25, %r23, 0;
	mov.u32 	%r80, %r79;
	mov.f32 	%f81, %f80;
	mov.f32 	%f83, %f78;
	@%p25 bra 	$L__BB1_34;
	cvt.u32.u64 	%r67, %rd5;
	mad.lo.s32 	%r68, %r79, %r38, %r67;
	mul.wide.s32 	%rd81, %r68, 4;
	add.s64 	%rd11, %rd1, %rd81;
	ld.global.nc.f32 	%f7, [%rd11];
	mul.f32 	%f45, %f33, %f7;
	fma.rn.f32 	%f46, %f34, %f78, %f45;
	fma.rn.f32 	%f47, %f33, %f84, %f46;
	fma.rn.f32 	%f48, %f36, %f82, %f47;
	fma.rn.f32 	%f8, %f35, %f80, %f48;
	add.s64 	%rd12, %rd2, %rd81;
	st.global.f32 	[%rd12], %f8;
	add.s32 	%r80, %r79, 1;
	setp.eq.s32 	%p26, %r23, 1;
	mov.f32 	%f81, %f8;
	mov.f32 	%f82, %f80;
	mov.f32 	%f83, %f7;
	mov.f32 	%f84, %f78;
	@%p26 bra 	$L__BB1_34;
	add.s64 	%rd13, %rd11, %rd4;
	ld.global.nc.f32 	%f9, [%rd13];
	mul.f32 	%f49, %f33, %f9;
	fma.rn.f32 	%f50, %f34, %f7, %f49;
	fma.rn.f32 	%f51, %f33, %f78, %f50;
	fma.rn.f32 	%f52, %f36, %f80, %f51;
	fma.rn.f32 	%f10, %f35, %f8, %f52;
	add.s64 	%rd14, %rd12, %rd4;
	st.global.f32 	[%rd14], %f10;
	add.s32 	%r80, %r79, 2;
	setp.eq.s32 	%p27, %r23, 2;
	mov.f32 	%f81, %f10;
	mov.f32 	%f82, %f8;
	mov.f32 	%f83, %f9;
	mov.f32 	%f84, %f7;
	@%p27 bra 	$L__BB1_34;
	add.s64 	%rd82, %rd13, %rd4;
	ld.global.nc.f32 	%f83, [%rd82];
	mul.f32 	%f53, %f33, %f83;
	fma.rn.f32 	%f54, %f34, %f9, %f53;
	fma.rn.f32 	%f55, %f33, %f7, %f54;
	fma.rn.f32 	%f56, %f36, %f8, %f55;
	fma.rn.f32 	%f81, %f35, %f10, %f56;
	add.s64 	%rd83, %rd14, %rd4;
	st.global.f32 	[%rd83], %f81;
	add.s32 	%r80, %r79, 3;
	mov.f32 	%f82, %f10;
	mov.f32 	%f84, %f9;
$L__BB1_34:
	sub.s32 	%r69, %r79, %r39;
	setp.gt.u32 	%p28, %r69, -4;
	@%p28 bra 	$L__BB1_36;
$L__BB1_35:
	cvt.u32.u64 	%r70, %rd5;
	mad.lo.s32 	%r71, %r80, %r38, %r70;
	mul.wide.s32 	%rd84, %r71, 4;
	add.s64 	%rd85, %rd1, %rd84;
	ld.global.nc.f32 	%f57, [%rd85];
	mul.f32 	%f58, %f33, %f57;
	fma.rn.f32 	%f59, %f34, %f83, %f58;
	fma.rn.f32 	%f60, %f33, %f84, %f59;
	fma.rn.f32 	%f61, %f36, %f82, %f60;
	fma.rn.f32 	%f62, %f35, %f81, %f61;
	add.s64 	%rd86, %rd2, %rd84;
	st.global.f32 	[%rd86], %f62;
	add.s64 	%rd87, %rd85, %rd4;
	ld.global.nc.f32 	%f63, [%rd87];
	mul.f32 	%f64, %f33, %f63;
	fma.rn.f32 	%f65, %f34, %f57, %f64;
	fma.rn.f32 	%f66, %f33, %f83, %f65;
	fma.rn.f32 	%f67, %f36, %f81, %f66;
	fma.rn.f32 	%f68, %f35, %f62, %f67;
	add.s64 	%rd88, %rd86, %rd4;
	st.global.f32 	[%rd88], %f68;
	add.s64 	%rd89, %rd87, %rd4;
	ld.global.nc.f32 	%f84, [%rd89];
	mul.f32 	%f69, %f33, %f84;
	fma.rn.f32 	%f70, %f34, %f63, %f69;
	fma.rn.f32 	%f71, %f33, %f57, %f70;
	fma.rn.f32 	%f72, %f36, %f62, %f71;
	fma.rn.f32 	%f82, %f35, %f68, %f72;
	add.s64 	%rd90, %rd88, %rd4;
	st.global.f32 	[%rd90], %f82;
	add.s64 	%rd91, %rd89, %rd4;
	ld.global.nc.f32 	%f83, [%rd91];
	mul.f32 	%f73, %f33, %f83;
	fma.rn.f32 	%f74, %f34, %f84, %f73;
	fma.rn.f32 	%f75, %f33, %f63, %f74;
	fma.rn.f32 	%f76, %f36, %f68, %f75;
	fma.rn.f32 	%f81, %f35, %f82, %f76;
	add.s64 	%rd92, %rd90, %rd4;
	st.global.f32 	[%rd92], %f81;
	add.s32 	%r80, %r80, 4;
	setp.eq.s32 	%p29, %r80, %r39;
	@%p29 bra 	$L__BB1_36;
	bra.uni 	$L__BB1_35;
$L__BB1_36:
	cvt.u32.u64 	%r72, %rd5;
	add.s32 	%r73, %r72, %r5;
	setp.lt.s32 	%p30, %r73, %r38;
	@%p30 bra 	$L__BB1_3;
$L__BB1_37:
	ret;
$L__BB1_38:
	mad.lo.s32 	%r64, %r79, %r38, %r59;
	mul.wide.s32 	%rd76, %r64, 4;
	add.s64 	%rd77, %rd1, %rd76;
	ld.global.nc.f32 	%f21, [%rd77];
	mul.f32 	%f37, %f33, %f21;
	fma.rn.f32 	%f38, %f34, %f78, %f37;
	fma.rn.f32 	%f39, %f33, %f84, %f38;
	fma.rn.f32 	%f40, %f36, %f82, %f39;
	fma.rn.f32 	%f82, %f35, %f80, %f40;
	add.s64 	%rd78, %rd2, %rd76;
	st.global.f32 	[%rd78], %f82;
	add.s64 	%rd79, %rd77, %rd4;
	ld.global.nc.f32 	%f23, [%rd79];
	mul.f32 	%f41, %f33, %f23;
	fma.rn.f32 	%f42, %f34, %f21, %f41;
	fma.rn.f32 	%f43, %f33, %f78, %f42;
	fma.rn.f32 	%f44, %f36, %f80, %f43;
	fma.rn.f32 	%f80, %f35, %f82, %f44;
	add.s64 	%rd80, %rd78, %rd4;
	st.global.f32 	[%rd80], %f80;
	add.s32 	%r29, %r79, 2;
	add.s32 	%r65, %r79, 3;
	setp.lt.s32 	%p23, %r65, %r39;
	mov.f32 	%f84, %f21;
	mov.f32 	%f78, %f23;
	mov.u32 	%r79, %r29;
	@%p23 bra 	$L__BB1_38;
	bra.uni 	$L__BB1_29;

}


// ===== COMPILED SASS (sm_100) =====

	.target	sm_100

	.elftype	@"ET_EXEC"


//--------------------- .note.nv.tkinfo           --------------------------
	.section	.note.nv.tkinfo,"",@"SHT_NOTE"
	.sectionflags	@"SHF_NOTE_NV_TKINFO"
	.tkinfo
        /*0018*/ 	.word	0x00000002
        /*0030*/ 	.string	""
        /*0030*/ 	.string	"ptxas"
        /*0030*/ 	.string	"Cuda compilation tools, release 13.0, V13.0.88"
        /*0030*/ 	.string	"Build cuda_13.0.r13.0/compiler.36424714_0"
        /*0030*/ 	.string	"-arch sm_100 -m 64 "



//--------------------- .note.nv.cuinfo           --------------------------
	.section	.note.nv.cuinfo,"",@"SHT_NOTE"
	.sectionflags	@"SHF_NOTE_NV_CUINFO"
        /*0018*/ 	.short	0x0002
        /*001a*/ 	.short	0x0064
        /*001c*/ 	.short	0x0082
	.zero		2


//--------------------- .nv.info                  --------------------------
	.section	.nv.info,"",@"SHT_CUDA_INFO"
	.align	4


	//----- nvinfo : EIATTR_REGCOUNT
	.align		4
        /*0000*/ 	.byte	0x04, 0x2f
        /*0002*/ 	.short	(.L_1 - .L_0)
	.align		4
.L_0:
        /*0004*/ 	.word	index@(highpass2_batch_f32)
        /*0008*/ 	.word	0x00000020


	//----- nvinfo : EIATTR_FRAME_SIZE
	.align		4
.L_1:
        /*000c*/ 	.byte	0x04, 0x11
        /*000e*/ 	.short	(.L_3 - .L_2)
	.align		4
.L_2:
        /*0010*/ 	.word	index@(highpass2_batch_f32)
        /*0014*/ 	.word	0x00000000


	//----- nvinfo : EIATTR_REGCOUNT
	.align		4
.L_3:
        /*0018*/ 	.byte	0x04, 0x2f
        /*001a*/ 	.short	(.L_5 - .L_4)
	.align		4
.L_4:
        /*001c*/ 	.word	index@(highpass2_many_series_one_param_f32)
        /*0020*/ 	.word	0x00000020


	//----- nvinfo : EIATTR_FRAME_SIZE
	.align		4
.L_5:
        /*0024*/ 	.byte	0x04, 0x11
        /*0026*/ 	.short	(.L_7 - .L_6)
	.align		4
.L_6:
        /*0028*/ 	.word	index@(highpass2_many_series_one_param_f32)
        /*002c*/ 	.word	0x00000000


	//----- nvinfo : EIATTR_MIN_STACK_SIZE
	.align		4
.L_7:
        /*0030*/ 	.byte	0x04, 0x12
        /*0032*/ 	.short	(.L_9 - .L_8)
	.align		4
.L_8:
        /*0034*/ 	.word	index@(highpass2_many_series_one_param_f32)
        /*0038*/ 	.word	0x00000000


	//----- nvinfo : EIATTR_MIN_STACK_SIZE
	.align		4
.L_9:
        /*003c*/ 	.byte	0x04, 0x12
        /*003e*/ 	.short	(.L_11 - .L_10)
	.align		4
.L_10:
        /*0040*/ 	.word	index@(highpass2_batch_f32)
        /*0044*/ 	.word	0x00000000
.L_11:


//--------------------- .nv.compat                --------------------------
	.section	.nv.compat,"",@"SHT_CUDA_COMPAT_INFO"
	.align	4
        /*0000*/ 	.byte	0x02, 0x09, 0x00, 0x00, 0x02, 0x02, 0x01, 0x00, 0x02, 0x05, 0x05, 0x00, 0x03, 0x07, 0x01, 0x01
        /*0010*/ 	.byte	0x02, 0x03, 0x00, 0x00, 0x02, 0x06, 0x01, 0x00, 0x04, 0x0b, 0x08, 0x00, 0x09, 0x00, 0x00, 0x00
        /*0020*/ 	.byte	0x00, 0x00, 0x00, 0x00


//--------------------- .nv.info.highpass2_many_series_one_param_f32 --------------------------
	.section	.nv.info.highpass2_many_series_one_param_f32,"",@"SHT_CUDA_INFO"
	.sectionflags	@""
	.align	4


	//----- nvinfo : EIATTR_CUDA_API_VERSION
	.align		4
        /*0000*/ 	.byte	0x04, 0x37
        /*0002*/ 	.short	(.L_13 - .L_12)
.L_12:
        /*0004*/ 	.word	0x00000082


	//----- nvinfo : EIATTR_KPARAM_INFO
	.align		4
.L_13:
        /*0008*/ 	.byte	0x04, 0x17
        /*000a*/ 	.short	(.L_15 - .L_14)
.L_14:
        /*000c*/ 	.word	0x00000000
        /*0010*/ 	.short	0x0009
        /*0012*/ 	.short	0x0030
        /*0014*/ 	.byte	0x00, 0xf5, 0x21, 0x00


	//----- nvinfo : EIATTR_KPARAM_INFO
	.align		4
.L_15:
        /*0018*/ 	.byte	0x04, 0x17
        /*001a*/ 	.short	(.L_17 - .L_16)
.L_16:
        /*001c*/ 	.word	0x00000000
        /*0020*/ 	.short	0x0008
        /*0022*/ 	.short	0x0028
        /*0024*/ 	.byte	0x00, 0xf0, 0x11, 0x00


	//----- nvinfo : EIATTR_KPARAM_INFO
	.align		4
.L_17:
        /*0028*/ 	.byte	0x04, 0x17
        /*002a*/ 	.short	(.L_19 - .L_18)
.L_18:
        /*002c*/ 	.word	0x00000000
        /*0030*/ 	.short	0x0007
        /*0032*/ 	.short	0x0024
        /*0034*/ 	.byte	0x00, 0xf0, 0x11, 0x00


	//----- nvinfo : EIATTR_KPARAM_INFO
	.align		4
.L_19:
        /*0038*/ 	.byte	0x04, 0x17
        /*003a*/ 	.short	(.L_21 - .L_20)
.L_20:
        /*003c*/ 	.word	0x00000000
        /*0040*/ 	.short	0x0006
        /*0042*/ 	.short	0x0020
        /*0044*/ 	.byte	0x00, 0xf0, 0x11, 0x00


	//----- nvinfo : EIATTR_KPARAM_INFO
	.align		4
.L_21:
        /*0048*/ 	.byte	0x04, 0x17
        /*004a*/ 	.short	(.L_23 - .L_22)
.L_22:
        /*004c*/ 	.word	0x00000000
        /*0050*/ 	.short	0x0005
        /*0052*/ 	.short	0x001c
        /*0054*/ 	.byte	0x00, 0xf0, 0x11, 0x00


	//----- nvinfo : EIATTR_KPARAM_INFO
	.align		4
.L_23:
        /*0058*/ 	.byte	0x04, 0x17
        /*005a*/ 	.short	(.L_25 - .L_24)
.L_24:
        /*005c*/ 	.word	0x00000000
        /*0060*/ 	.short	0x0004
        /*0062*/ 	.short	0x0018
        /*0064*/ 	.byte	0x00, 0xf0, 0x11, 0x00


	//----- nvinfo : EIATTR_KPARAM_INFO
	.align		4
.L_25:
        /*0068*/ 	.byte	0x04, 0x17
        /*006a*/ 	.short	(.L_27 - .L_26)
.L_26:
        /*006c*/ 	.word	0x00000000
        /*0070*/ 	.short	0x0003
        /*0072*/ 	.short	0x0014
        /*0074*/ 	.byte	0x00, 0xf0, 0x11, 0x00


	//----- nvinfo : EIATTR_KPARAM_INFO
	.align		4
.L_27:
        /*0078*/ 	.byte	0x04, 0x17
        /*007a*/ 	.short	(.L_29 - .L_28)
.L_28:
        /*007c*/ 	.word	0x00000000
        /*0080*/ 	.short	0x0002
        /*0082*/ 	.short	0x0010
        /*0084*/ 	.byte	0x00, 0xf0, 0x11, 0x00


	//----- nvinfo : EIATTR_KPARAM_INFO
	.align		4
.L_29:
        /*0088*/ 	.byte	0x04, 0x17
        /*008a*/ 	.short	(.L_31 - .L_30)
.L_30:
        /*008c*/ 	.word	0x00000000
        /*0090*/ 	.short	0x0001
        /*0092*/ 	.short	0x0008
        /*0094*/ 	.byte	0x00, 0xf5, 0x21, 0x00


	//----- nvinfo : EIATTR_KPARAM_INFO
	.align		4
.L_31:
        /*0098*/ 	.byte	0x04, 0x17
        /*009a*/ 	.short	(.L_33 - .L_32)
.L_32:
        /*009c*/ 	.word	0x00000000
        /*00a0*/ 	.short	0x0000
        /*00a2*/ 	.short	0x0000
        /*00a4*/ 	.byte	0x00, 0xf5, 0x21, 0x00


	//----- nvinfo : EIATTR_SPARSE_MMA_MASK
	.align		4
.L_33:
        /*00a8*/ 	.byte	0x03, 0x50
        /*00aa*/ 	.short	0x0000


	//----- nvinfo : EIATTR_MAXREG_COUNT
	.align		4
        /*00ac*/ 	.byte	0x03, 0x1b
        /*00ae*/ 	.short	0x00ff


	//----- nvinfo : EIATTR_MERCURY_ISA_VERSION
	.align		4
        /*00b0*/ 	.byte	0x03, 0x5f
        /*00b2*/ 	.short	0x0101


	//----- nvinfo : EIATTR_VRC_CTA_INIT_COUNT
	.align		4
        /*00b4*/ 	.byte	0x02, 0x4a
	.zero		1
	.zero		1


	//----- nvinfo : EIATTR_EXIT_INSTR_OFFSETS
	.align		4
        /*00b8*/ 	.byte	0x04, 0x1c
        /*00ba*/ 	.short	(.L_35 - .L_34)


	//   ....[0]....
.L_34:
        /*00bc*/ 	.word	0x00000080


	//   ....[1]....
        /*00c0*/ 	.word	0x000000c0


	//   ....[2]....
        /*00c4*/ 	.word	0x000018d0


	//----- nvinfo : EIATTR_CRS_STACK_SIZE
	.align		4
.L_35:
        /*00c8*/ 	.byte	0x04, 0x1e
        /*00ca*/ 	.short	(.L_37 - .L_36)
.L_36:
        /*00cc*/ 	.word	0x00000000


	//----- nvinfo : EIATTR_CBANK_PARAM_SIZE
	.align		4
.L_37:
        /*00d0*/ 	.byte	0x03, 0x19
        /*00d2*/ 	.short	0x0038


	//----- nvinfo : EIATTR_PARAM_CBANK
	.align		4
        /*00d4*/ 	.byte	0x04, 0x0a
        /*00d6*/ 	.short	(.L_39 - .L_38)
	.align		4
.L_38:
        /*00d8*/ 	.word	index@(.nv.constant0.highpass2_many_series_one_param_f32)
        /*00dc*/ 	.short	0x0380
        /*00de*/ 	.short	0x0038


	//----- nvinfo : EIATTR_SW_WAR
	.align		4
.L_39:
        /*00e0*/ 	.byte	0x04, 0x36
        /*00e2*/ 	.short	(.L_41 - .L_40)
.L_40:
        /*00e4*/ 	.word	0x00000008
.L_41:


//--------------------- .nv.info.highpass2_batch_f32 --------------------------
	.section	.nv.info.highpass2_batch_f32,"",@"SHT_CUDA_INFO"
	.sectionflags	@""
	.align	4


	//----- nvinfo : EIATTR_CUDA_API_VERSION
	.align		4
        /*0000*/ 	.byte	0x04, 0x37
        /*0002*/ 	.short	(.L_43 - .L_42)
.L_42:
        /*0004*/ 	.word	0x00000082


	//----- nvinfo : EIATTR_KPARAM_INFO
	.align		4
.L_43:
        /*0008*/ 	.byte	0x04, 0x17
        /*000a*/ 	.short	(.L_45 - .L_44)
.L_44:
        /*000c*/ 	.word	0x00000000
        /*0010*/ 	.short	0x0009
        /*0012*/ 	.short	0x0040
        /*0014*/ 	.byte	0x00, 0xf5, 0x21, 0x00


	//----- nvinfo : EIATTR_KPARAM_INFO
	.align		4
.L_45:
        /*0018*/ 	.byte	0x04, 0x17
        /*001a*/ 	.short	(.L_47 - .L_46)
.L_46:
        /*001c*/ 	.word	0x00000000
        /*0020*/ 	.short	0x0008
        /*0022*/ 	.short	0x0038
        /*0024*/ 	.byte	0x00, 0xf0, 0x11, 0x00


	//----- nvinfo : EIATTR_KPARAM_INFO
	.align		4
.L_47:
        /*0028*/ 	.byte	0x04, 0x17
        /*002a*/ 	.short	(.L_49 - .L_48)
.L_48:
        /*002c*/ 	.word	0x00000000
        /*0030*/ 	.short	0x0007
        /*0032*/ 	.short	0x0034
        /*0034*/ 	.byte	0x00, 0xf0, 0x11, 0x00


	//----- nvinfo : EIATTR_KPARAM_INFO
	.align		4
.L_49:
        /*0038*/ 	.byte	0x04, 0x17
        /*003a*/ 	.short	(.L_51 - .L_50)
.L_50:
        /*003c*/ 	.word	0x00000000
        /*0040*/ 	.short	0x0006
        /*0042*/ 	.short	0x0030
        /*0044*/ 	.byte	0x00, 0xf0, 0x11, 0x00


	//----- nvinfo : EIATTR_KPARAM_INFO
	.align		4
.L_51:
        /*0048*/ 	.byte	0x04, 0x17
        /*004a*/ 	.short	(.L_53 - .L_52)
.L_52:
        /*004c*/ 	.word	0x00000000
        /*0050*/ 	.short	0x0005
        /*0052*/ 	.short	0x0028
        /*0054*/ 	.byte	0x00, 0xf5, 0x21, 0x00


	//----- nvinfo : EIATTR_KPARAM_INFO
	.align		4
.L_53:
        /*0058*/ 	.byte	0x04, 0x17
        /*005a*/ 	.short	(.L_55 - .L_54)
.L_54:
        /*005c*/ 	.word	0x00000000
        /*0060*/ 	.short	0x0004
        /*0062*/ 	.short	0x0020
        /*0064*/ 	.byte	0x00, 0xf5, 0x21, 0x00


	//----- nvinfo : EIATTR_KPARAM_INFO
	.align		4
.L_55:
        /*0068*/ 	.byte	0x04, 0x17
        /*006a*/ 	.short	(.L_57 - .L_56)
.L_56:
        /*006c*/ 	.word	0x00000000
        /*0070*/ 	.short	0x0003
        /*0072*/ 	.short	0x0018
        /*0074*/ 	.byte	0x00, 0xf5, 0x21, 0x00


	//----- nvinfo : EIATTR_KPARAM_INFO
	.align		4
.L_57:
        /*0078*/ 	.byte	0x04, 0x17
        /*007a*/ 	.short	(.L_59 - .L_58)
.L_58:
        /*007c*/ 	.word	0x00000000
        /*0080*/ 	.short	0x0002
        /*0082*/ 	.short	0x0010
        /*0084*/ 	.byte	0x00, 0xf5, 0x21, 0x00


	//----- nvinfo : EIATTR_KPARAM_INFO
	.align		4
.L_59:
        /*0088*/ 	.byte	0x04, 0x17
        /*008a*/ 	.short	(.L_61 - .L_60)
.L_60:
        /*008c*/ 	.word	0x00000000
        /*0090*/ 	.short	0x0001
        /*0092*/ 	.short	0x0008
        /*0094*/ 	.byte	0x00, 0xf5, 0x21, 0x00


	//----- nvinfo : EIATTR_KPARAM_INFO
	.align		4
.L_61:
        /*0098*/ 	.byte	0x04, 0x17
        /*009a*/ 	.short	(.L_63 - .L_62)
.L_62:
        /*009c*/ 	.word	0x00000000
        /*00a0*/ 	.short	0x0000
        /*00a2*/ 	.short	0x0000
        /*00a4*/ 	.byte	0x00, 0xf5, 0x21, 0x00


	//----- nvinfo : EIATTR_SPARSE_MMA_MASK
	.align		4
.L_63:
        /*00a8*/ 	.byte	0x03, 0x50
        /*00aa*/ 	.short	0x0000


	//----- nvinfo : EIATTR_MAXREG_COUNT
	.align		4
        /*00ac*/ 	.byte	0x03, 0x1b
        /*00ae*/ 	.short	0x00ff


	//----- nvinfo : EIATTR_MERCURY_ISA_VERSION
	.align		4
        /*00b0*/ 	.byte	0x03, 0x5f
        /*00b2*/ 	.short	0x0101


	//----- nvinfo : EIATTR_VRC_CTA_INIT_COUNT
	.align		4
        /*00b4*/ 	.byte	0x02, 0x4a
	.zero		1
	.zero		1


	//----- nvinfo : EIATTR_EXIT_INSTR_OFFSETS
	.align		4
        /*00b8*/ 	.byte	0x04, 0x1c
        /*00ba*/ 	.short	(.L_65 - .L_64)


	//   ....[0]....
.L_64:
        /*00bc*/ 	.word	0x00000080


	//   ....[1]....
        /*00c0*/ 	.word	0x000000d0


	//   ....[2]....
        /*00c4*/ 	.word	0x00002a90


	//   ....[3]....
        /*00c8*/ 	.word	0x00004260


	//   ....[4]....
        /*00cc*/ 	.word	0x00005560


	//   ....[5]....
        /*00d0*/ 	.word	0x00005620


	//   ....[6]....
        /*00d4*/ 	.word	0x00005b80


	//   ....[7]....
        /*00d8*/ 	.word	0x00006010


	//----- nvinfo : EIATTR_CRS_STACK_SIZE
	.align		4
.L_65:
        /*00dc*/ 	.byte	0x04, 0x1e
        /*00de*/ 	.short	(.L_67 - .L_66)
.L_66:
        /*00e0*/ 	.word	0x00000000


	//----- nvinfo : EIATTR_CBANK_PARAM_SIZE
	.align		4
.L_67:
        /*00e4*/ 	.byte	0x03, 0x19
        /*00e6*/ 	.short	0x0048


	//----- nvinfo : EIATTR_PARAM_CBANK
	.align		4
        /*00e8*/ 	.byte	0x04, 0x0a
        /*00ea*/ 	.short	(.L_69 - .L_68)
	.align		4
.L_68:
        /*00ec*/ 	.word	index@(.nv.constant0.highpass2_batch_f32)
        /*00f0*/ 	.short	0x0380
        /*00f2*/ 	.short	0x0048


	//----- nvinfo : EIATTR_SW_WAR
	.align		4
.L_69:
        /*00f4*/ 	.byte	0x04, 0x36
        /*00f6*/ 	.short	(.L_71 - .L_70)
.L_70:
        /*00f8*/ 	.word	0x00000008
.L_71:


//--------------------- .nv.callgraph             --------------------------
	.section	.nv.callgraph,"",@"SHT_CUDA_CALLGRAPH"
	.align	4
	.sectionentsize	8
	.align		4
        /*0000*/ 	.word	0x00000000
	.align		4
        /*0004*/ 	.word	0xffffffff
	.align		4
        /*0008*/ 	.word	0x00000000
	.align		4
        /*000c*/ 	.word	0xfffffffe
	.align		4
        /*0010*/ 	.word	0x00000000
	.align		4
        /*0014*/ 	.word	0xfffffffd
	.align		4
        /*0018*/ 	.word	0x00000000
	.align		4
        /*001c*/ 	.word	0xfffffffc


//--------------------- .text.highpass2_many_series_one_param_f32 --------------------------
	.section	.text.highpass2_many_series_one_param_f32,"ax",@progbits
	.align	128
        .global         highpass2_many_series_one_param_f32
        .type           highpass2_many_series_one_param_f32,@function
        .size           highpass2_many_series_one_param_f32,(.L_x_78 - highpass2_many_series_one_param_f32)
        .other          highpass2_many_series_one_param_f32,@"STO_CUDA_ENTRY STV_DEFAULT"
highpass2_many_series_one_param_f32:
.text.highpass2_many_series_one_param_f32:
[----:B------:R-:W-:Y:S01]  /*0000*/  LDC R1, c[0x0][0x37c] ;  /* 0x0000df00ff017b82 */ /* 0x000fe20000000800 */
[----:B------:R-:W0:Y:S01]  /*0010*/  S2R R12, SR_TID.X ;  /* 0x00000000000c7919 */ /* 0x000e220000002100 */
[----:B------:R-:W1:Y:S06]  /*0020*/  LDCU UR14, c[0x0][0x360] ;  /* 0x00006c00ff0e77ac */ /* 0x000e6c0008000800 */
[----:B------:R-:W0:Y:S01]  /*0030*/  S2UR UR4, SR_CTAID.X ;  /* 0x00000000000479c3 */ /* 0x000e220000002500 */
[----:B------:R-:W2:Y:S07]  /*0040*/  LDCU UR18, c[0x0][0x3a4] ;  /* 0x00007480ff1277ac */ /* 0x000eae0008000800 */
[----:B------:R-:W0:Y:S02]  /*0050*/  LDC R3, c[0x0][0x360] ;  /* 0x0000d800ff037b82 */ /* 0x000e240000000800 */
[----:B0-----:R-:W-:-:S05]  /*0060*/  IMAD R12, R3, UR4, R12 ;  /* 0x00000004030c7c24 */ /* 0x001fca000f8e020c */
[----:B--2---:R-:W-:-:S13]  /*0070*/  ISETP.GE.AND P0, PT, R12, UR18, PT ;  /* 0x000000120c007c0c */ /* 0x004fda000bf06270 */
[----:B-1----:R-:W-:Y:S05]  /*0080*/  @P0 EXIT ;  /* 0x000000000000094d */ /* 0x002fea0003800000 */
[----:B------:R-:W0:Y:S02]  /*0090*/  LDCU UR4, c[0x0][0x3a8] ;  /* 0x00007500ff0477ac */ /* 0x000e240008000800 */
[----:B0-----:R-:W-:-:S06]  /*00a0*/  UISETP.GE.AND UP0, UPT, UR4, 0x1, UPT ;  /* 0x000000010400788c */ /* 0x001fcc000bf06270 */
[----:B------:R-:W-:-:S13]  /*00b0*/  PLOP3.LUT P0, PT, PT, PT, UP0, 0x80, 0x8 ;  /* 0x000000000008781c */ /* 0x000fda0003f0f008 */
[----:B------:R-:W-:Y:S05]  /*00c0*/  @!P0 EXIT ;  /* 0x000000000000894d */ /* 0x000fea0003800000 */
[----:B------:R-:W0:Y:S01]  /*00d0*/  LDCU UR5, c[0x0][0x370] ;  /* 0x00006e00ff0577ac */ /* 0x000e220008000800 */
[----:B------:R-:W-:Y:S01]  /*00e0*/  BSSY.RECONVERGENT B2, `(.L_x_0) ;  /* 0x000017e000027945 */ /* 0x000fe20003800200 */
[----:B------:R-:W-:Y:S02]  /*00f0*/  ULOP3.LUT UR7, UR4, 0x7, URZ, 0xc0, !UPT ;  /* 0x0000000704077892 */ /* 0x000fe4000f8ec0ff */
[----:B------:R-:W-:Y:S02]  /*0100*/  USHF.R.S32.HI UR15, URZ, 0x1f, UR18 ;  /* 0x0000001fff0f7899 */ /* 0x000fe40008011412 */
[----:B------:R-:W-:Y:S01]  /*0110*/  ULOP3.LUT UR4, UR4, 0x7ffffff8, URZ, 0xc0, !UPT ;  /* 0x7ffffff804047892 */ /* 0x000fe2000f8ec0ff */
[----:B------:R-:W1:Y:S01]  /*0120*/  LDCU.64 UR8, c[0x0][0x358] ;  /* 0x00006b00ff0877ac */ /* 0x000e620008000a00 */
[----:B------:R-:W2:Y:S01]  /*0130*/  LDCU UR23, c[0x0][0x3a4] ;  /* 0x00007480ff1777ac */ /* 0x000ea20008000800 */
[----:B------:R-:W3:Y:S01]  /*0140*/  LDCU UR20, c[0x0][0x394] ;  /* 0x00007280ff1477ac */ /* 0x000ee20008000800 */
[----:B------:R-:W4:Y:S01]  /*0150*/  LDCU UR21, c[0x0][0x3a0] ;  /* 0x00007400ff1577ac */ /* 0x000f220008000800 */
[----:B------:R-:W1:Y:S01]  /*0160*/  LDCU.64 UR10, c[0x0][0x3b0] ;  /* 0x00007600ff0a77ac */ /* 0x000e620008000a00 */
[----:B------:R-:W1:Y:S01]  /*0170*/  LDCU.64 UR12, c[0x0][0x398] ;  /* 0x00007300ff0c77ac */ /* 0x000e620008000a00 */
[----:B------:R-:W-:-:S02]  /*0180*/  USHF.L.U32 UR16, UR18, 0x2, URZ ;  /* 0x0000000212107899 */ /* 0x000fc400080006ff */
[----:B------:R-:W-:Y:S02]  /*0190*/  USHF.L.U64.HI UR17, UR18, 0x2, UR15 ;  /* 0x0000000212117899 */ /* 0x000fe4000801020f */
[----:B0-----:R-:W-:Y:S02]  /*01a0*/  UIMAD UR5, UR14, UR5, URZ ;  /* 0x000000050e0572a4 */ /* 0x001fe4000f8e02ff */
[----:B------:R-:W-:-:S12]  /*01b0*/  UIADD3 UR6, UPT, UPT, -UR4, URZ, URZ ;  /* 0x000000ff04067290 */ /* 0x000fd8000fffe1ff */
.L_x_23:
[----:B01----:R-:W0:Y:S08]  /*01c0*/  LDC.64 R2, c[0x0][0x388] ;  /* 0x0000e200ff027b82 */ /* 0x003e300000000a00 */
[----:B------:R-:W5:Y:S01]  /*01d0*/  LDC R10, c[0x0][0x3a8] ;  /* 0x0000ea00ff0a7b82 */ /* 0x000f620000000800 */
[----:B0-----:R-:W-:-:S05]  /*01e0*/  IMAD.WIDE R2, R12, 0x4, R2 ;  /* 0x000000040c027825 */ /* 0x001fca00078e0202 */
[----:B-1----:R-:W5:Y:S01]  /*01f0*/  LDG.E.CONSTANT R11, desc[UR8][R2.64] ;  /* 0x00000008020b7981 */ /* 0x002f62000c1e9900 */
[----:B------:R-:W-:Y:S01]  /*0200*/  BSSY.RECONVERGENT B1, `(.L_x_1) ;  /* 0x0000167000017945 */ /* 0x000fe20003800200 */
[----:B------:R-:W-:Y:S02]  /*0210*/  SHF.R.S32.HI R13, RZ, 0x1f, R12 ;  /* 0x0000001fff0d7819 */ /* 0x000fe4000001140c */
[----:B-----5:R-:W-:-:S13]  /*0220*/  ISETP.GE.U32.AND P0, PT, R11, R10, PT ;  /* 0x0000000a0b00720c */ /* 0x020fda0003f06070 */
[----:B------:R-:W-:Y:S05]  /*0230*/  @!P0 BRA `(.L_x_2) ;  /* 0x0000000400688947 */ /* 0x000fea0003800000 */
[----:B------:R-:W-:Y:S01]  /*0240*/  ISETP.GE.U32.AND P0, PT, R10, 0x8, PT ;  /* 0x000000080a00780c */ /* 0x000fe20003f06070 */
[----:B------:R-:W-:-:S12]  /*0250*/  IMAD.MOV.U32 R0, RZ, RZ, RZ ;  /* 0x000000ffff007224 */ /* 0x000fd800078e00ff */
[----:B------:R-:W-:Y:S05]  /*0260*/  @!P0 BRA `(.L_x_3) ;  /* 0x0000000000908947 */ /* 0x000fea0003800000 */
[----:B------:R-:W0:Y:S01]  /*0270*/  LDCU.64 UR18, c[0x0][0x3b0] ;  /* 0x00007600ff1277ac */ /* 0x000e220008000a00 */
[----:B------:R-:W-:Y:S01]  /*0280*/  LOP3.LUT R0, R10, 0x7ffffff8, RZ, 0xc0, !PT ;  /* 0x7ffffff80a007812 */ /* 0x000fe200078ec0ff */
[----:B------:R-:W1:Y:S01]  /*0290*/  LDCU UR22, c[0x0][0x3a4] ;  /* 0x00007480ff1677ac */ /* 0x000e620008000800 */
[----:B------:R-:W-:Y:S01]  /*02a0*/  UMOV UR4, UR6 ;  /* 0x0000000600047c82 */ /* 0x000fe20008000000 */
[----:B0-----:R-:W-:-:S04]  /*02b0*/  LEA R8, P0, R12, UR18, 0x2 ;  /* 0x000000120c087c11 */ /* 0x001fc8000f8010ff */
[----:B------:R-:W-:Y:S01]  /*02c0*/  LEA.HI.X R9, R12, UR19, R13, 0x2, P0 ;  /* 0x000000130c097c11 */ /* 0x000fe200080f140d */
[----:B-1----:R-:W-:-:S12]  /*02d0*/  USHF.L.U64.HI UR14, UR22, 0x5, UR15 ;  /* 0x00000005160e7899 */ /* 0x002fd8000801020f */
.L_x_4:
[----:B------:R-:W-:Y:S01]  /*02e0*/  IADD3 R14, P0, PT, R8, UR16, RZ ;  /* 0x00000010080e7c10 */ /* 0x000fe2000ff1e0ff */
[----:B-1----:R-:W-:Y:S01]  /*02f0*/  IMAD.MOV.U32 R11, RZ, RZ, 0x7fffffff ;  /* 0x7fffffffff0b7424 */ /* 0x002fe200078e00ff */
[----:B------:R-:W-:Y:S02]  /*0300*/  UIADD3 UR4, UPT, UPT, UR4, 0x8, URZ ;  /* 0x0000000804047890 */ /* 0x000fe4000fffe0ff */
[----:B------:R-:W-:Y:S02]  /*0310*/  IADD3.X R15, PT, PT, R9, UR17, RZ, P0, !PT ;  /* 0x00000011090f7c10 */ /* 0x000fe400087fe4ff */
[----:B------:R-:W-:Y:S01]  /*0320*/  IADD3 R16, P0, PT, R14, UR16, RZ ;  /* 0x000000100e107c10 */ /* 0x000fe2000ff1e0ff */
[----:B------:R-:W-:Y:S01]  /*0330*/  STG.E desc[UR8][R8.64], R11 ;  /* 0x0000000b08007986 */ /* 0x000fe2000c101908 */
[----:B------:R-:W-:Y:S02]  /*0340*/  UISETP.NE.AND UP0, UPT, UR4, URZ, UPT ;  /* 0x000000ff0400728c */ /* 0x000fe4000bf05270 */
[----:B------:R-:W-:Y:S01]  /*0350*/  IADD3.X R17, PT, PT, R15, UR17, RZ, P0, !PT ;  /* 0x000000110f117c10 */ /* 0x000fe200087fe4ff */
[----:B------:R0:W-:Y:S01]  /*0360*/  STG.E desc[UR8][R14.64], R11 ;  /* 0x0000000b0e007986 */ /* 0x0001e2000c101908 */
[----:B------:R-:W-:-:S03]  /*0370*/  IADD3 R2, P0, PT, R16, UR16, RZ ;  /* 0x0000001010027c10 */ /* 0x000fc6000ff1e0ff */
[----:B------:R1:W-:Y:S01]  /*0380*/  STG.E desc[UR8][R16.64], R11 ;  /* 0x0000000b10007986 */ /* 0x0003e2000c101908 */
[----:B------:R-:W-:Y:S02]  /*0390*/  IADD3.X R3, PT, PT, R17, UR17, RZ, P0, !PT ;  /* 0x0000001111037c10 */ /* 0x000fe400087fe4ff */
[----:B------:R-:W-:-:S03]  /*03a0*/  IADD3 R4, P0, PT, R2, UR16, RZ ;  /* 0x0000001002047c10 */ /* 0x000fc6000ff1e0ff */
[----:B------:R1:W-:Y:S01]  /*03b0*/  STG.E desc[UR8][R2.64], R11 ;  /* 0x0000000b02007986 */ /* 0x0003e2000c101908 */
[----:B------:R-:W-:Y:S01]  /*03c0*/  IADD3.X R5, PT, PT, R3, UR17, RZ, P0, !PT ;  /* 0x0000001103057c10 */ /* 0x000fe200087fe4ff */
[----:B0-----:R-:W-:Y:S01]  /*03d0*/  IMAD.U32 R15, RZ, RZ, UR22 ;  /* 0x00000016ff0f7e24 */ /* 0x001fe2000f8e00ff */
[----:B------:R-:W-:-:S03]  /*03e0*/  IADD3 R6, P0, PT, R4, UR16, RZ ;  /* 0x0000001004067c10 */ /* 0x000fc6000ff1e0ff */
[----:B------:R1:W-:Y:S01]  /*03f0*/  STG.E desc[UR8][R4.64], R11 ;  /* 0x0000000b04007986 */ /* 0x0003e2000c101908 */
[----:B------:R-:W-:Y:S02]  /*0400*/  IADD3.X R7, PT, PT, R5, UR17, RZ, P0, !PT ;  /* 0x0000001105077c10 */ /* 0x000fe400087fe4ff */
[----:B------:R-:W-:-:S03]  /*0410*/  IADD3 R18, P0, PT, R6, UR16, RZ ;  /* 0x0000001006127c10 */ /* 0x000fc6000ff1e0ff */
[----:B------:R1:W-:Y:S01]  /*0420*/  STG.E desc[UR8][R6.64], R11 ;  /* 0x0000000b06007986 */ /* 0x0003e2000c101908 */
[----:B------:R-:W-:Y:S02]  /*0430*/  IADD3.X R19, PT, PT, R7, UR17, RZ, P0, !PT ;  /* 0x0000001107137c10 */ /* 0x000fe400087fe4ff */
[----:B------:R-:W-:-:S03]  /*0440*/  IADD3 R20, P0, PT, R18, UR16, RZ ;  /* 0x0000001012147c10 */ /* 0x000fc6000ff1e0ff */
[----:B------:R1:W-:Y:S01]  /*0450*/  STG.E desc[UR8][R18.64], R11 ;  /* 0x0000000b12007986 */ /* 0x0003e2000c101908 */
[----:B------:R-:W-:Y:S02]  /*0460*/  IADD3.X R21, PT, PT, R19, UR17, RZ, P0, !PT ;  /* 0x0000001113157c10 */ /* 0x000fe400087fe4ff */
[----:B------:R-:W-:-:S03]  /*0470*/  LEA R8, P0, R15, R8, 0x5 ;  /* 0x000000080f087211 */ /* 0x000fc600078028ff */
[----:B------:R1:W-:Y:S01]  /*0480*/  STG.E desc[UR8][R20.64], R11 ;  /* 0x0000000b14007986 */ /* 0x0003e2000c101908 */
[----:B------:R-:W-:Y:S01]  /*0490*/  IADD3.X R9, PT, PT, R9, UR14, RZ, P0, !PT ;  /* 0x0000000e09097c10 */ /* 0x000fe200087fe4ff */
[----:B------:R-:W-:Y:S08]  /*04a0*/  BRA.U UP0, `(.L_x_4) ;  /* 0xfffffffd008c7547 */ /* 0x000ff0000b83ffff */
.L_x_3:
[----:B------:R-:W-:-:S09]  /*04b0*/  UISETP.NE.AND UP0, UPT, UR7, URZ, UPT ;  /* 0x000000ff0700728c */ /* 0x000fd2000bf05270 */
[----:B------:R-:W-:Y:S05]  /*04c0*/  BRA.U !UP0, `(.L_x_5) ;  /* 0x0000001108e87547 */ /* 0x000fea000b800000 */
[----:B------:R-:W-:Y:S01]  /*04d0*/  UIADD3 UR4, UPT, UPT, UR7, -0x1, URZ ;  /* 0xffffffff07047890 */ /* 0x000fe2000fffe0ff */
[----:B------:R-:W-:-:S03]  /*04e0*/  LOP3.LUT P0, R14, R10, 0x3, RZ, 0xc0, !PT ;  /* 0x000000030a0e7812 */ /* 0x000fc6000780c0ff */
[----:B------:R-:W-:-:S09]  /*04f0*/  UISETP.GE.U32.AND UP0, UPT, UR4, 0x3, UPT ;  /* 0x000000030400788c */ /* 0x000fd2000bf06070 */
[----:B------:R-:W-:Y:S05]  /*0500*/  BRA.U !UP0, `(.L_x_6) ;  /* 0x0000000108487547 */ /* 0x000fea000b800000 */
[----:B------:R-:W0:Y:S01]  /*0510*/  LDCU UR4, c[0x0][0x3a4] ;  /* 0x00007480ff0477ac */ /* 0x000e220008000800 */
[----:B-1----:R-:W-:Y:S01]  /*0520*/  IMAD.MOV.U32 R11, RZ, RZ, 0x7fffffff ;  /* 0x7fffffffff0b7424 */ /* 0x002fe200078e00ff */
[----:B------:R-:W1:Y:S01]  /*0530*/  LDCU.64 UR18, c[0x0][0x3b0] ;  /* 0x00007600ff1277ac */ /* 0x000e620008000a00 */
[----:B0-----:R-:W-:-:S04]  /*0540*/  IMAD.WIDE.U32 R2, R0, UR4, R12 ;  /* 0x0000000400027c25 */ /* 0x001fc8000f8e000c */
[----:B------:R-:W-:Y:S01]  /*0550*/  IMAD R3, R0, UR15, R3 ;  /* 0x0000000f00037c24 */ /* 0x000fe2000f8e0203 */
[----:B-1----:R-:W-:Y:S01]  /*0560*/  LEA R4, P1, R2, UR18, 0x2 ;  /* 0x0000001202047c11 */ /* 0x002fe2000f8210ff */
[----:B------:R-:W-:-:S03]  /*0570*/  VIADD R0, R0, 0x4 ;  /* 0x0000000400007836 */ /* 0x000fc60000000000 */
[----:B------:R-:W-:Y:S02]  /*0580*/  LEA.HI.X R5, R2, UR19, R3, 0x2, P1 ;  /* 0x0000001302057c11 */ /* 0x000fe400088f1403 */
        /* <DEDUP_REMOVED lines=8> */
[----:B------:R-:W-:-:S05]  /*0610*/  IADD3.X R9, PT, PT, R7, UR17, RZ, P1, !PT ;  /* 0x0000001107097c10 */ /* 0x000fca0008ffe4ff */
[----:B------:R0:W-:Y:S04]  /*0620*/  STG.E desc[UR8][R8.64], R11 ;  /* 0x0000000b08007986 */ /* 0x0001e8000c101908 */
.L_x_6:
[----:B------:R-:W-:Y:S05]  /*0630*/  @!P0 BRA `(.L_x_5) ;  /* 0x00000010008c8947 */ /* 0x000fea0003800000 */
[----:B------:R-:W-:Y:S02]  /*0640*/  ISETP.NE.AND P0, PT, R14, 0x1, PT ;  /* 0x000000010e00780c */ /* 0x000fe40003f05270 */
[----:B------:R-:W-:-:S04]  /*0650*/  LOP3.LUT R10, R10, 0x1, RZ, 0xc0, !PT ;  /* 0x000000010a0a7812 */ /* 0x000fc800078ec0ff */
[----:B------:R-:W-:-:S07]  /*0660*/  ISETP.NE.U32.AND P1, PT, R10, 0x1, PT ;  /* 0x000000010a00780c */ /* 0x000fce0003f25070 */
[----:B------:R-:W-:Y:S06]  /*0670*/  @!P0 BRA `(.L_x_7) ;  /* 0x0000000000308947 */ /* 0x000fec0003800000 */
[----:B------:R-:W5:Y:S01]  /*0680*/  LDCU UR4, c[0x0][0x3a4] ;  /* 0x00007480ff0477ac */ /* 0x000f620008000800 */
[----:B01----:R-:W-:Y:S01]  /*0690*/  IMAD.MOV.U32 R7, RZ, RZ, 0x7fffffff ;  /* 0x7fffffffff077424 */ /* 0x003fe200078e00ff */
[----:B------:R-:W0:Y:S01]  /*06a0*/  LDCU.64 UR18, c[0x0][0x3b0] ;  /* 0x00007600ff1277ac */ /* 0x000e220008000a00 */
[----:B-----5:R-:W-:-:S04]  /*06b0*/  IMAD.WIDE.U32 R2, R0, UR4, R12 ;  /* 0x0000000400027c25 */ /* 0x020fc8000f8e000c */
[----:B------:R-:W-:Y:S01]  /*06c0*/  IMAD R3, R0, UR15, R3 ;  /* 0x0000000f00037c24 */ /* 0x000fe2000f8e0203 */
[----:B0-----:R-:W-:Y:S01]  /*06d0*/  LEA R4, P0, R2, UR18, 0x2 ;  /* 0x0000001202047c11 */ /* 0x001fe2000f8010ff */
[----:B------:R-:W-:-:S03]  /*06e0*/  VIADD R0, R0, 0x2 ;  /* 0x0000000200007836 */ /* 0x000fc60000000000 */
[----:B------:R-:W-:Y:S02]  /*06f0*/  LEA.HI.X R5, R2, UR19, R3, 0x2, P0 ;  /* 0x0000001302057c11 */ /* 0x000fe400080f1403 */
[----:B------:R-:W-:-:S03]  /*0700*/  IADD3 R2, P0, PT, R4, UR16, RZ ;  /* 0x0000001004027c10 */ /* 0x000fc6000ff1e0ff */
[----:B------:R0:W-:Y:S01]  /*0710*/  STG.E desc[UR8][R4.64], R7 ;  /* 0x0000000704007986 */ /* 0x0001e2000c101908 */
[----:B------:R-:W-:-:S05]  /*0720*/  IADD3.X R3, PT, PT, R5, UR17, RZ, P0, !PT ;  /* 0x0000001105037c10 */ /* 0x000fca00087fe4ff */
[----:B------:R0:W-:Y:S04]  /*0730*/  STG.E desc[UR8][R2.64], R7 ;  /* 0x0000000702007986 */ /* 0x0001e8000c101908 */
.L_x_7:
[----:B------:R-:W-:Y:S05]  /*0740*/  @P1 BRA `(.L_x_5) ;  /* 0x0000001000481947 */ /* 0x000fea0003800000 */
[----:B------:R-:W0:Y:S01]  /*0750*/  LDCU UR4, c[0x0][0x3a4] ;  /* 0x00007480ff0477ac */ /* 0x000e220008000800 */
[----:B------:R-:W5:Y:S01]  /*0760*/  LDCU.64 UR18, c[0x0][0x3b0] ;  /* 0x00007600ff1277ac */ /* 0x000f620008000a00 */
[----:B01----:R-:W-:-:S04]  /*0770*/  IMAD.WIDE.U32 R2, R0, UR4, R12 ;  /* 0x0000000400027c25 */ /* 0x003fc8000f8e000c */
[----:B------:R-:W-:Y:S01]  /*0780*/  IMAD R3, R0, UR15, R3 ;  /* 0x0000000f00037c24 */ /* 0x000fe2000f8e0203 */
[----:B-----5:R-:W-:-:S04]  /*0790*/  LEA R4, P0, R2, UR18, 0x2 ;  /* 0x0000001202047c11 */ /* 0x020fc8000f8010ff */
[----:B------:R-:W-:Y:S01]  /*07a0*/  LEA.HI.X R5, R2, UR19, R3, 0x2, P0 ;  /* 0x0000001302057c11 */ /* 0x000fe200080f1403 */
[----:B------:R-:W-:-:S05]  /*07b0*/  IMAD.MOV.U32 R3, RZ, RZ, 0x7fffffff ;  /* 0x7fffffffff037424 */ /* 0x000fca00078e00ff */
[----:B------:R0:W-:Y:S01]  /*07c0*/  STG.E desc[UR8][R4.64], R3 ;  /* 0x0000000304007986 */ /* 0x0001e2000c101908 */
[----:B------:R-:W-:Y:S05]  /*07d0*/  BRA `(.L_x_5) ;  /* 0x0000001000247947 */ /* 0x000fea0003800000 */
.L_x_2:
[----:B------:R-:W-:Y:S01]  /*07e0*/  ISETP.GE.AND P0, PT, R11, 0x1, PT ;  /* 0x000000010b00780c */ /* 0x000fe20003f06270 */
[----:B------:R-:W-:-:S12]  /*07f0*/  BSSY.RECONVERGENT B0, `(.L_x_8) ;  /* 0x000005e000007945 */ /* 0x000fd80003800200 */
[----:B------:R-:W-:Y:S05]  /*0800*/  @!P0 BRA `(.L_x_9) ;  /* 0x0000000400708947 */ /* 0x000fea0003800000 */
[----:B------:R-:W-:Y:S01]  /*0810*/  ISETP.GE.U32.AND P0, PT, R11, 0x8, PT ;  /* 0x000000080b00780c */ /* 0x000fe20003f06070 */
[----:B------:R-:W-:Y:S01]  /*0820*/  BSSY.RECONVERGENT B3, `(.L_x_10) ;  /* 0x0000025000037945 */ /* 0x000fe20003800200 */
[----:B------:R-:W-:-:S11]  /*0830*/  IMAD.MOV.U32 R0, RZ, RZ, RZ ;  /* 0x000000ffff007224 */ /* 0x000fd600078e00ff */
[----:B------:R-:W-:Y:S05]  /*0840*/  @!P0 BRA `(.L_x_11) ;  /* 0x0000000000888947 */ /* 0x000fea0003800000 */
[----:B------:R-:W-:Y:S01]  /*0850*/  BSSY.RECONVERGENT B4, `(.L_x_11) ;  /* 0x0000021000047945 */ /* 0x000fe20003800200 */
[----:B------:R-:W-:Y:S01]  /*0860*/  IMAD.MOV.U32 R23, RZ, RZ, RZ ;  /* 0x000000ffff177224 */ /* 0x000fe200078e00ff */
[----:B------:R-:W-:-:S07]  /*0870*/  LOP3.LUT R0, R11, 0x7ffffff8, RZ, 0xc0, !PT ;  /* 0x7ffffff80b007812 */ /* 0x000fce00078ec0ff */
.L_x_12:
[----:B0-2---:R-:W-:-:S04]  /*0880*/  IMAD.WIDE.U32 R2, R23, UR23, R12 ;  /* 0x0000001717027c25 */ /* 0x005fc8000f8e000c */
[C---:B------:R-:W-:Y:S01]  /*0890*/  IMAD R3, R23.reuse, UR15, R3 ;  /* 0x0000000f17037c24 */ /* 0x040fe2000f8e0203 */
[C---:B------:R-:W-:Y:S01]  /*08a0*/  LEA R6, P0, R2.reuse, UR10, 0x2 ;  /* 0x0000000a02067c11 */ /* 0x040fe2000f8010ff */
[----:B------:R-:W-:Y:S02]  /*08b0*/  IMAD.MOV.U32 R25, RZ, RZ, 0x7fffffff ;  /* 0x7fffffffff197424 */ /* 0x000fe400078e00ff */
[----:B------:R-:W-:Y:S01]  /*08c0*/  VIADD R23, R23, 0x8 ;  /* 0x0000000817177836 */ /* 0x000fe20000000000 */
        /* <DEDUP_REMOVED lines=22> */
[----:B------:R-:W-:-:S03]  /*0a30*/  ISETP.NE.AND P0, PT, R23, R0, PT ;  /* 0x000000001700720c */ /* 0x000fc60003f05270 */
[----:B------:R0:W-:Y:S10]  /*0a40*/  STG.E desc[UR8][R20.64], R25 ;  /* 0x0000001914007986 */ /* 0x0001f4000c101908 */
[----:B------:R-:W-:Y:S05]  /*0a50*/  @P0 BRA `(.L_x_12) ;  /* 0xfffffffc00880947 */ /* 0x000fea000383ffff */
[----:B---34-:R-:W-:Y:S05]  /*0a60*/  BSYNC.RECONVERGENT B4 ;  /* 0x0000000000047941 */ /* 0x018fea0003800200 */
.L_x_11:
[----:B--234-:R-:W-:Y:S05]  /*0a70*/  BSYNC.RECONVERGENT B3 ;  /* 0x0000000000037941 */ /* 0x01cfea0003800200 */
.L_x_10:
[----:B0-----:R-:W-:-:S13]  /*0a80*/  LOP3.LUT P0, R2, R11, 0x7, RZ, 0xc0, !PT ;  /* 0x000000070b027812 */ /* 0x001fda000780c0ff */
[----:B------:R-:W-:Y:S05]  /*0a90*/  @!P0 BRA `(.L_x_9) ;  /* 0x0000000000cc8947 */ /* 0x000fea0003800000 */
[----:B------:R-:W-:Y:S01]  /*0aa0*/  ISETP.GE.U32.AND P1, PT, R2, 0x4, PT ;  /* 0x000000040200780c */ /* 0x000fe20003f26070 */
[----:B------:R-:W-:Y:S01]  /*0ab0*/  BSSY.RECONVERGENT B3, `(.L_x_13) ;  /* 0x0000015000037945 */ /* 0x000fe20003800200 */
[----:B------:R-:W-:-:S11]  /*0ac0*/  LOP3.LUT P0, R14, R11, 0x3, RZ, 0xc0, !PT ;  /* 0x000000030b0e7812 */ /* 0x000fd6000780c0ff */
[----:B------:R-:W-:Y:S05]  /*0ad0*/  @!P1 BRA `(.L_x_14) ;  /* 0x0000000000489947 */ /* 0x000fea0003800000 */
[----:B------:R-:W0:Y:S01]  /*0ae0*/  LDCU UR4, c[0x0][0x3a4] ;  /* 0x00007480ff0477ac */ /* 0x000e220008000800 */
[----:B------:R-:W-:Y:S01]  /*0af0*/  IMAD.MOV.U32 R15, RZ, RZ, 0x7fffffff ;  /* 0x7fffffffff0f7424 */ /* 0x000fe200078e00ff */
        /* <DEDUP_REMOVED lines=16> */
.L_x_14:
[----:B------:R-:W-:Y:S05]  /*0c00*/  BSYNC.RECONVERGENT B3 ;  /* 0x0000000000037941 */ /* 0x000fea0003800200 */
.L_x_13:
[----:B------:R-:W-:Y:S05]  /*0c10*/  @!P0 BRA `(.L_x_9) ;  /* 0x00000000006c8947 */ /* 0x000fea0003800000 */
[----:B------:R-:W-:Y:S01]  /*0c20*/  ISETP.NE.AND P0, PT, R14, 0x1, PT ;  /* 0x000000010e00780c */ /* 0x000fe20003f05270 */
[----:B------:R-:W-:Y:S01]  /*0c30*/  BSSY.RECONVERGENT B3, `(.L_x_15) ;  /* 0x0000010000037945 */ /* 0x000fe20003800200 */
[----:B0-----:R-:W-:-:S04]  /*0c40*/  LOP3.LUT R2, R11, 0x1, RZ, 0xc0, !PT ;  /* 0x000000010b027812 */ /* 0x001fc800078ec0ff */
[----:B------:R-:W-:-:S07]  /*0c50*/  ISETP.NE.U32.AND P1, PT, R2, 0x1, PT ;  /* 0x000000010200780c */ /* 0x000fce0003f25070 */
[----:B------:R-:W-:Y:S06]  /*0c60*/  @!P0 BRA `(.L_x_16) ;  /* 0x0000000000308947 */ /* 0x000fec0003800000 */
        /* <DEDUP_REMOVED lines=10> */
[----:B------:R-:W-:-:S05]  /*0d10*/  IADD3.X R3, PT, PT, R5, UR17, RZ, P0, !PT ;  /* 0x0000001105037c10 */ /* 0x000fca00087fe4ff */
[----:B------:R0:W-:Y:S04]  /*0d20*/  STG.E desc[UR8][R2.64], R7 ;  /* 0x0000000702007986 */ /* 0x0001e8000c101908 */
.L_x_16:
[----:B------:R-:W-:Y:S05]  /*0d30*/  BSYNC.RECONVERGENT B3 ;  /* 0x0000000000037941 */ /* 0x000fea0003800200 */
.L_x_15:
[----:B------:R-:W-:Y:S05]  /*0d40*/  @P1 BRA `(.L_x_9) ;  /* 0x0000000000201947 */ /* 0x000fea0003800000 */
[----:B------:R-:W0:Y:S01]  /*0d50*/  LDCU UR4, c[0x0][0x3a4] ;  /* 0x00007480ff0477ac */ /* 0x000e220008000800 */
[----:B------:R-:W1:Y:S01]  /*0d60*/  LDCU.64 UR18, c[0x0][0x3b0] ;  /* 0x00007600ff1277ac */ /* 0x000e620008000a00 */
[----:B0-----:R-:W-:-:S04]  /*0d70*/  IMAD.WIDE.U32 R2, R0, UR4, R12 ;  /* 0x0000000400027c25 */ /* 0x001fc8000f8e000c */
[----:B------:R-:W-:Y:S01]  /*0d80*/  IMAD R3, R0, UR15, R3 ;  /* 0x0000000f00037c24 */ /* 0x000fe2000f8e0203 */
[----:B-1----:R-:W-:-:S04]  /*0d90*/  LEA R4, P0, R2, UR18, 0x2 ;  /* 0x0000001202047c11 */ /* 0x002fc8000f8010ff */
[----:B------:R-:W-:Y:S01]  /*0da0*/  LEA.HI.X R5, R2, UR19, R3, 0x2, P0 ;  /* 0x0000001302057c11 */ /* 0x000fe200080f1403 */
[----:B------:R-:W-:-:S05]  /*0db0*/  IMAD.MOV.U32 R3, RZ, RZ, 0x7fffffff ;  /* 0x7fffffffff037424 */ /* 0x000fca00078e00ff */
[----:B------:R1:W-:Y:S03]  /*0dc0*/  STG.E desc[UR8][R4.64], R3 ;  /* 0x0000000304007986 */ /* 0x0003e6000c101908 */
.L_x_9:
[----:B--234-:R-:W-:Y:S05]  /*0dd0*/  BSYNC.RECONVERGENT B0 ;  /* 0x0000000000007941 */ /* 0x01cfea0003800200 */
.L_x_8:
[----:B------:R-:W2:Y:S08]  /*0de0*/  LDC R0, c[0x0][0x3a4] ;  /* 0x0000e900ff007b82 */ /* 0x000eb00000000800 */
[----:B01----:R-:W0:Y:S08]  /*0df0*/  LDC.64 R2, c[0x0][0x380] ;  /* 0x0000e000ff027b82 */ /* 0x003e300000000a00 */
[----:B------:R-:W1:Y:S01]  /*0e00*/  LDC.64 R4, c[0x0][0x3b0] ;  /* 0x0000ec00ff047b82 */ /* 0x000e620000000a00 */
[----:B--2---:R-:W-:-:S04]  /*0e10*/  IMAD R9, R11, R0, R12 ;  /* 0x000000000b097224 */ /* 0x004fc800078e020c */
[----:B0-----:R-:W-:-:S05]  /*0e20*/  IMAD.WIDE R6, R9, 0x4, R2 ;  /* 0x0000000409067825 */ /* 0x001fca00078e0202 */
[----:B------:R-:W2:Y:S01]  /*0e30*/  LDG.E.CONSTANT R27, desc[UR8][R6.64] ;  /* 0x00000008061b7981 */ /* 0x000ea2000c1e9900 */
[----:B------:R-:W-:Y:S02]  /*0e40*/  VIADD R13, R11, 0x1 ;  /* 0x000000010b0d7836 */ /* 0x000fe40000000000 */
[----:B-1----:R-:W-:-:S03]  /*0e50*/  IMAD.WIDE R8, R9, 0x4, R4 ;  /* 0x0000000409087825 */ /* 0x002fc600078e0204 */
[----:B------:R-:W-:Y:S02]  /*0e60*/  ISETP.GE.AND P0, PT, R13, R10, PT ;  /* 0x0000000a0d00720c */ /* 0x000fe40003f06270 */
[----:B--2---:R0:W-:Y:S11]  /*0e70*/  STG.E desc[UR8][R8.64], R27 ;  /* 0x0000001b08007986 */ /* 0x0041f6000c101908 */
[----:B------:R-:W-:Y:S05]  /*0e80*/  @P0 BRA `(.L_x_5) ;  /* 0x0000000800780947 */ /* 0x000fea0003800000 */
[----:B------:R-:W-:-:S04]  /*0e90*/  IADD3 R6, P0, PT, R6, UR16, RZ ;  /* 0x0000001006067c10 */ /* 0x000fc8000ff1e0ff */
[----:B------:R-:W-:-:S05]  /*0ea0*/  IADD3.X R7, PT, PT, R7, UR17, RZ, P0, !PT ;  /* 0x0000001107077c10 */ /* 0x000fca00087fe4ff */
[----:B------:R-:W2:Y:S01]  /*0eb0*/  LDG.E.CONSTANT R24, desc[UR8][R6.64] ;  /* 0x0000000806187981 */ /* 0x000ea2000c1e9900 */
[----:B0-----:R-:W-:Y:S01]  /*0ec0*/  IADD3 R8, P0, PT, R8, UR16, RZ ;  /* 0x0000001008087c10 */ /* 0x001fe2000ff1e0ff */
[C---:B------:R-:W-:Y:S01]  /*0ed0*/  VIADD R13, R11.reuse, 0x3 ;  /* 0x000000030b0d7836 */ /* 0x040fe20000000000 */
[----:B------:R-:W-:Y:S01]  /*0ee0*/  BSSY.RECONVERGENT B0, `(.L_x_17) ;  /* 0x0000023000007945 */ /* 0x000fe20003800200 */
[----:B------:R-:W-:Y:S01]  /*0ef0*/  VIADD R11, R11, 0x2 ;  /* 0x000000020b0b7836 */ /* 0x000fe20000000000 */
[----:B------:R-:W-:Y:S01]  /*0f00*/  IADD3.X R9, PT, PT, R9, UR17, RZ, P0, !PT ;  /* 0x0000001109097c10 */ /* 0x000fe200087fe4ff */
[----:B------:R-:W-:Y:S01]  /*0f10*/  IMAD.MOV.U32 R21, RZ, RZ, R27 ;  /* 0x000000ffff157224 */ /* 0x000fe200078e001b */
[----:B------:R-:W-:-:S03]  /*0f20*/  ISETP.GE.AND P0, PT, R13, R10, PT ;  /* 0x0000000a0d00720c */ /* 0x000fc60003f06270 */
[----:B--2---:R0:W-:Y:S01]  /*0f30*/  STG.E desc[UR8][R8.64], R24 ;  /* 0x0000001808007986 */ /* 0x0041e2000c101908 */
[----:B------:R-:W-:-:S09]  /*0f40*/  IMAD.MOV.U32 R25, RZ, RZ, R24 ;  /* 0x000000ffff197224 */ /* 0x000fd200078e0018 */
[----:B------:R-:W-:Y:S05]  /*0f50*/  @P0 BRA `(.L_x_18) ;  /* 0x00000000006c0947 */ /* 0x000fea0003800000 */
.L_x_19:
[----:B------:R-:W-:-:S04]  /*0f60*/  IMAD R7, R11, R0, R12 ;  /* 0x000000000b077224 */ /* 0x000fc800078e020c */
[----:B------:R-:W-:-:S03]  /*0f70*/  IMAD.WIDE R14, R7, 0x4, R2 ;  /* 0x00000004070e7825 */ /* 0x000fc600078e0202 */
[----:B------:R-:W-:Y:S02]  /*0f80*/  IADD3 R16, P0, PT, R14, UR16, RZ ;  /* 0x000000100e107c10 */ /* 0x000fe4000ff1e0ff */
[----:B------:R1:W2:Y:S02]  /*0f90*/  LDG.E.CONSTANT R13, desc[UR8][R14.64] ;  /* 0x000000080e0d7981 */ /* 0x0002a4000c1e9900 */
[----:B------:R-:W-:-:S05]  /*0fa0*/  IADD3.X R17, PT, PT, R15, UR17, RZ, P0, !PT ;  /* 0x000000110f117c10 */ /* 0x000fca00087fe4ff */
[----:B------:R-:W3:Y:S01]  /*0fb0*/  LDG.E.CONSTANT R16, desc[UR8][R16.64] ;  /* 0x0000000810107981 */ /* 0x000ee2000c1e9900 */
[C---:B-1----:R-:W-:Y:S02]  /*0fc0*/  VIADD R15, R11.reuse, 0x3 ;  /* 0x000000030b0f7836 */ /* 0x042fe40000000000 */
[----:B------:R-:W-:Y:S02]  /*0fd0*/  VIADD R11, R11, 0x2 ;  /* 0x000000020b0b7836 */ /* 0x000fe40000000000 */
[----:B--2---:R-:W-:-:S04]  /*0fe0*/  FMUL R6, R13, UR20 ;  /* 0x000000140d067c20 */ /* 0x004fc80008400000 */
[----:B------:R-:W-:Y:S01]  /*0ff0*/  FFMA R6, R25, UR12, R6 ;  /* 0x0000000c19067c23 */ /* 0x000fe20008000006 */
[----:B---3--:R-:W-:-:S03]  /*1000*/  FMUL R18, R16, UR20 ;  /* 0x0000001410127c20 */ /* 0x008fc60008400000 */
[----:B0-----:R-:W-:Y:S01]  /*1010*/  FFMA R8, R27, UR20, R6 ;  /* 0x000000141b087c23 */ /* 0x001fe20008000006 */
[----:B------:R-:W-:Y:S01]  /*1020*/  FFMA R18, R13, UR12, R18 ;  /* 0x0000000c0d127c23 */ /* 0x000fe20008000012 */
[----:B------:R-:W-:-:S04]  /*1030*/  IMAD.WIDE R6, R7, 0x4, R4 ;  /* 0x0000000407067825 */ /* 0x000fc800078e0204 */
[----:B------:R-:W-:Y:S01]  /*1040*/  FFMA R21, R21, UR21, R8 ;  /* 0x0000001515157c23 */ /* 0x000fe20008000008 */
[----:B------:R-:W-:-:S03]  /*1050*/  FFMA R9, R25, UR20, R18 ;  /* 0x0000001419097c23 */ /* 0x000fc60008000012 */
[----:B------:R-:W-:Y:S01]  /*1060*/  FFMA R21, R24, UR13, R21 ;  /* 0x0000000d18157c23 */ /* 0x000fe20008000015 */
[----:B------:R-:W-:Y:S01]  /*1070*/  IADD3 R8, P0, PT, R6, UR16, RZ ;  /* 0x0000001006087c10 */ /* 0x000fe2000ff1e0ff */
[----:B------:R-:W-:-:S03]  /*1080*/  FFMA R24, R24, UR21, R9 ;  /* 0x0000001518187c23 */ /* 0x000fc60008000009 */
[----:B------:R-:W-:Y:S01]  /*1090*/  IADD3.X R9, PT, PT, R7, UR17, RZ, P0, !PT ;  /* 0x0000001107097c10 */ /* 0x000fe200087fe4ff */
[----:B------:R-:W-:Y:S01]  /*10a0*/  FFMA R24, R21, UR13, R24 ;  /* 0x0000000d15187c23 */ /* 0x000fe20008000018 */
[----:B------:R1:W-:Y:S04]  /*10b0*/  STG.E desc[UR8][R6.64], R21 ;  /* 0x0000001506007986 */ /* 0x0003e8000c101908 */
[----:B------:R1:W-:Y:S01]  /*10c0*/  STG.E desc[UR8][R8.64], R24 ;  /* 0x0000001808007986 */ /* 0x0003e2000c101908 */
[----:B------:R-:W-:Y:S01]  /*10d0*/  ISETP.GE.AND P0, PT, R15, R10, PT ;  /* 0x0000000a0f00720c */ /* 0x000fe20003f06270 */
[----:B------:R-:W-:Y:S02]  /*10e0*/  IMAD.MOV.U32 R27, RZ, RZ, R13 ;  /* 0x000000ffff1b7224 */ /* 0x000fe400078e000d */
[----:B------:R-:W-:-:S10]  /*10f0*/  IMAD.MOV.U32 R25, RZ, RZ, R16 ;  /* 0x000000ffff197224 */ /* 0x000fd400078e0010 */
[----:B-1----:R-:W-:Y:S05]  /*1100*/  @!P0 BRA `(.L_x_19) ;  /* 0xfffffffc00948947 */ /* 0x002fea000383ffff */
.L_x_18:
[----:B------:R-:W-:Y:S05]  /*1110*/  BSYNC.RECONVERGENT B0 ;  /* 0x0000000000007941 */ /* 0x000fea0003800200 */
.L_x_17:
[----:B------:R-:W-:-:S13]  /*1120*/  ISETP.GE.AND P0, PT, R11, R10, PT ;  /* 0x0000000a0b00720c */ /* 0x000fda0003f06270 */
[----:B------:R-:W-:Y:S05]  /*1130*/  @P0 BRA `(.L_x_5) ;  /* 0x0000000400cc0947 */ /* 0x000fea0003800000 */
[--C-:B------:R-:W-:Y:S01]  /*1140*/  IMAD.IADD R18, R10, 0x1, -R11.reuse ;  /* 0x000000010a127824 */ /* 0x100fe200078e0a0b */
[----:B------:R-:W-:Y:S01]  /*1150*/  BSSY.RECONVERGENT B0, `(.L_x_20) ;  /* 0x000003f000007945 */ /* 0x000fe20003800200 */
[----:B------:R-:W-:Y:S02]  /*1160*/  IMAD.IADD R6, R11, 0x1, -R10 ;  /* 0x000000010b067824 */ /* 0x000fe400078e0a0a */
[----:B------:R-:W-:Y:S01]  /*1170*/  IMAD.MOV.U32 R29, RZ, RZ, R11 ;  /* 0x000000ffff1d7224 */ /* 0x000fe200078e000b */
[----:B------:R-:W-:Y:S01]  /*1180*/  LOP3.LUT P1, R18, R18, 0x3, RZ, 0xc0, !PT ;  /* 0x0000000312127812 */ /* 0x000fe2000782c0ff */
[----:B------:R-:W-:Y:S01]  /*1190*/  IMAD.MOV.U32 R19, RZ, RZ, R24 ;  /* 0x000000ffff137224 */ /* 0x000fe200078e0018 */
[----:B------:R-:W-:Y:S01]  /*11a0*/  ISETP.GT.U32.AND P0, PT, R6, -0x4, PT ;  /* 0xfffffffc0600780c */ /* 0x000fe20003f04070 */
[----:B------:R-:W-:-:S10]  /*11b0*/  IMAD.MOV.U32 R22, RZ, RZ, R25 ;  /* 0x000000ffff167224 */ /* 0x000fd400078e0019 */
[----:B------:R-:W-:Y:S05]  /*11c0*/  @!P1 BRA `(.L_x_21) ;  /* 0x0000000000dc9947 */ /* 0x000fea0003800000 */
[----:B0-----:R-:W-:Y:S01]  /*11d0*/  IMAD R9, R11, R0, R12 ;  /* 0x000000000b097224 */ /* 0x001fe200078e020c */
[----:B------:R-:W0:Y:S03]  /*11e0*/  LDC R26, c[0x0][0x394] ;  /* 0x0000e500ff1a7b82 */ /* 0x000e260000000800 */
[----:B------:R-:W-:-:S05]  /*11f0*/  IMAD.WIDE R16, R9, 0x4, R2 ;  /* 0x0000000409107825 */ /* 0x000fca00078e0202 */
[----:B------:R-:W0:Y:S01]  /*1200*/  LDG.E.CONSTANT R13, desc[UR8][R16.64] ;  /* 0x00000008100d7981 */ /* 0x000e22000c1e9900 */
[----:B------:R-:W1:Y:S01]  /*1210*/  LDC.64 R6, c[0x0][0x398] ;  /* 0x0000e600ff067b82 */ /* 0x000e620000000a00 */
[----:B------:R-:W-:Y:S01]  /*1220*/  ISETP.NE.AND P1, PT, R18, 0x1, PT ;  /* 0x000000011200780c */ /* 0x000fe20003f25270 */
[----:B------:R-:W-:-:S06]  /*1230*/  VIADD R29, R11, 0x1 ;  /* 0x000000010b1d7836 */ /* 0x000fcc0000000000 */
[----:B------:R-:W2:Y:S01]  /*1240*/  LDC R14, c[0x0][0x3a0] ;  /* 0x0000e800ff0e7b82 */ /* 0x000ea20000000800 */
[----:B0-----:R-:W-:Y:S01]  /*1250*/  FMUL R8, R13, R26 ;  /* 0x0000001a0d087220 */ /* 0x001fe20000400000 */
[----:B------:R-:W-:-:S03]  /*1260*/  IMAD.MOV.U32 R22, RZ, RZ, R13 ;  /* 0x000000ffff167224 */ /* 0x000fc600078e000d */
[----:B-1----:R-:W-:-:S04]  /*1270*/  FFMA R8, R25, R6, R8 ;  /* 0x0000000619087223 */ /* 0x002fc80000000008 */
[----:B------:R-:W-:Y:S01]  /*1280*/  FFMA R8, R27, R26, R8 ;  /* 0x0000001a1b087223 */ /* 0x000fe20000000008 */
[----:B------:R-:W-:-:S03]  /*1290*/  IMAD.MOV.U32 R27, RZ, RZ, R25 ;  /* 0x000000ffff1b7224 */ /* 0x000fc600078e0019 */
[----:B--2---:R-:W-:Y:S01]  /*12a0*/  FFMA R15, R21, R14, R8 ;  /* 0x0000000e150f7223 */ /* 0x004fe20000000008 */
[----:B------:R-:W-:-:S04]  /*12b0*/  IMAD.WIDE R8, R9, 0x4, R4 ;  /* 0x0000000409087825 */ /* 0x000fc800078e0204 */
[----:B------:R-:W-:Y:S01]  /*12c0*/  FFMA R15, R24, R7, R15 ;  /* 0x00000007180f7223 */ /* 0x000fe2000000000f */
[----:B------:R-:W-:-:S03]  /*12d0*/  IMAD.MOV.U32 R21, RZ, RZ, R24 ;  /* 0x000000ffff157224 */ /* 0x000fc600078e0018 */
[----:B------:R-:W-:Y:S01]  /*12e0*/  IMAD.MOV.U32 R19, RZ, RZ, R15 ;  /* 0x000000ffff137224 */ /* 0x000fe200078e000f */
[----:B------:R1:W-:Y:S01]  /*12f0*/  STG.E desc[UR8][R8.64], R15 ;  /* 0x0000000f08007986 */ /* 0x0003e2000c101908 */
[----:B------:R-:W-:Y:S05]  /*1300*/  @!P1 BRA `(.L_x_21) ;  /* 0x00000000008c9947 */ /* 0x000fea0003800000 */
[----:B------:R-:W-:-:S04]  /*1310*/  IADD3 R20, P1, PT, R16, UR16, RZ ;  /* 0x0000001010147c10 */ /* 0x000fc8000ff3e0ff */
[----:B------:R-:W-:-:S05]  /*1320*/  IADD3.X R21, PT, PT, R17, UR17, RZ, P1, !PT ;  /* 0x0000001111157c10 */ /* 0x000fca0008ffe4ff */
[----:B------:R-:W2:Y:S01]  /*1330*/  LDG.E.CONSTANT R23, desc[UR8][R20.64] ;  /* 0x0000000814177981 */ /* 0x000ea2000c1e9900 */
[----:B------:R-:W-:-:S13]  /*1340*/  ISETP.NE.AND P1, PT, R18, 0x2, PT ;  /* 0x000000021200780c */ /* 0x000fda0003f25270 */
[----:B------:R-:W-:-:S04]  /*1350*/  @P1 IADD3 R16, P2, PT, R20, UR16, RZ ;  /* 0x0000001014101c10 */ /* 0x000fc8000ff5e0ff */
[----:B------:R-:W-:Y:S01]  /*1360*/  @P1 IADD3.X R17, PT, PT, R21, UR17, RZ, P2, !PT ;  /* 0x0000001115111c10 */ /* 0x000fe200097fe4ff */
[----:B--2---:R-:W-:-:S06]  /*1370*/  IMAD.MOV.U32 R22, RZ, RZ, R23 ;  /* 0x000000ffff167224 */ /* 0x004fcc00078e0017 */
[----:B------:R0:W2:Y:S01]  /*1380*/  @P1 LDG.E.CONSTANT R22, desc[UR8][R16.64] ;  /* 0x0000000810161981 */ /* 0x0000a2000c1e9900 */
[----:B------:R-:W-:Y:S01]  /*1390*/  FMUL R18, R23, R26 ;  /* 0x0000001a17127220 */ /* 0x000fe20000400000 */
[C---:B------:R-:W-:Y:S02]  /*13a0*/  IMAD R19, R11.reuse, R0, R12 ;  /* 0x000000000b137224 */ /* 0x040fe400078e020c */
[----:B------:R-:W-:Y:S02]  /*13b0*/  VIADD R29, R11, 0x2 ;  /* 0x000000020b1d7836 */ /* 0x000fe40000000000 */
[----:B------:R-:W-:Y:S01]  /*13c0*/  FFMA R28, R13, R6, R18 ;  /* 0x000000060d1c7223 */ /* 0x000fe20000000012 */
[----:B------:R-:W-:-:S04]  /*13d0*/  IMAD.WIDE R18, R19, 0x4, R4 ;  /* 0x0000000413127825 */ /* 0x000fc800078e0204 */
[----:B------:R-:W-:Y:S01]  /*13e0*/  FFMA R25, R25, R26, R28 ;  /* 0x0000001a19197223 */ /* 0x000fe2000000001c */
[----:B------:R-:W-:Y:S01]  /*13f0*/  IMAD.MOV.U32 R27, RZ, RZ, R13 ;  /* 0x000000ffff1b7224 */ /* 0x000fe200078e000d */
[----:B------:R-:W-:Y:S01]  /*1400*/  IADD3 R18, P2, PT, R18, UR16, RZ ;  /* 0x0000001012127c10 */ /* 0x000fe2000ff5e0ff */
[----:B------:R-:W-:Y:S02]  /*1410*/  @P1 VIADD R29, R11, 0x3 ;  /* 0x000000030b1d1836 */ /* 0x000fe40000000000 */
[----:B------:R-:W-:Y:S01]  /*1420*/  FFMA R24, R24, R14, R25 ;  /* 0x0000000e18187223 */ /* 0x000fe20000000019 */
[----:B------:R-:W-:Y:S01]  /*1430*/  @P1 IMAD.MOV.U32 R27, RZ, RZ, R23 ;  /* 0x000000ffff1b1224 */ /* 0x000fe200078e0017 */
[----:B0-----:R-:W-:Y:S02]  /*1440*/  IADD3.X R17, PT, PT, R19, UR17, RZ, P2, !PT ;  /* 0x0000001113117c10 */ /* 0x001fe400097fe4ff */
[----:B-1----:R-:W-:Y:S02]  /*1450*/  IADD3 R8, P2, PT, R8, UR16, RZ ;  /* 0x0000001008087c10 */ /* 0x002fe4000ff5e0ff */
[----:B------:R-:W-:-:S02]  /*1460*/  @P1 IADD3 R16, P3, PT, R18, UR16, RZ ;  /* 0x0000001012101c10 */ /* 0x000fc4000ff7e0ff */
[----:B------:R-:W-:Y:S02]  /*1470*/  IADD3.X R9, PT, PT, R9, UR17, RZ, P2, !PT ;  /* 0x0000001109097c10 */ /* 0x000fe400097fe4ff */
[----:B------:R-:W-:Y:S01]  /*1480*/  @P1 IADD3.X R17, PT, PT, R17, UR17, RZ, P3, !PT ;  /* 0x0000001111111c10 */ /* 0x000fe20009ffe4ff */
[----:B--2---:R-:W-:-:S04]  /*1490*/  @P1 FMUL R20, R22, R26 ;  /* 0x0000001a16141220 */ /* 0x004fc80000400000 */
[----:B------:R-:W-:Y:S01]  /*14a0*/  @P1 FFMA R20, R23, R6, R20 ;  /* 0x0000000617141223 */ /* 0x000fe20000000014 */
[----:B------:R-:W-:-:S03]  /*14b0*/  FFMA R6, R15, R7, R24 ;  /* 0x000000070f067223 */ /* 0x000fc60000000018 */
[----:B------:R-:W-:Y:S01]  /*14c0*/  @P1 FFMA R20, R13, R26, R20 ;  /* 0x0000001a0d141223 */ /* 0x000fe20000000014 */
[----:B------:R-:W-:Y:S01]  /*14d0*/  IMAD.MOV.U32 R19, RZ, RZ, R6 ;  /* 0x000000ffff137224 */ /* 0x000fe200078e0006 */
[----:B------:R2:W-:Y:S02]  /*14e0*/  STG.E desc[UR8][R8.64], R6 ;  /* 0x0000000608007986 */ /* 0x0005e4000c101908 */
[----:B------:R-:W-:-:S04]  /*14f0*/  @P1 FFMA R21, R15, R14, R20 ;  /* 0x0000000e0f151223 */ /* 0x000fc80000000014 */
[----:B------:R-:W-:Y:S01]  /*1500*/  @P1 FFMA R19, R6, R7, R21 ;  /* 0x0000000706131223 */ /* 0x000fe20000000015 */
[----:B------:R-:W-:Y:S02]  /*1510*/  IMAD.MOV.U32 R21, RZ, RZ, R15 ;  /* 0x000000ffff157224 */ /* 0x000fe400078e000f */
[----:B------:R-:W-:Y:S02]  /*1520*/  @P1 IMAD.MOV.U32 R21, RZ, RZ, R6 ;  /* 0x000000ffff151224 */ /* 0x000fe400078e0006 */
[----:B------:R2:W-:Y:S05]  /*1530*/  @P1 STG.E desc[UR8][R16.64], R19 ;  /* 0x0000001310001986 */ /* 0x0005ea000c101908 */
.L_x_21:
[----:B------:R-:W-:Y:S05]  /*1540*/  BSYNC.RECONVERGENT B0 ;  /* 0x0000000000007941 */ /* 0x000fea0003800200 */
.L_x_20:
[----:B------:R-:W-:Y:S05]  /*1550*/  @P0 BRA `(.L_x_5) ;  /* 0x0000000000c40947 */ /* 0x000fea0003800000 */
.L_x_22:
[----:B----4-:R-:W-:Y:S01]  /*1560*/  IMAD R13, R29, R0, R12 ;  /* 0x000000001d0d7224 */ /* 0x010fe200078e020c */
[----:B------:R-:W3:Y:S03]  /*1570*/  LDCU UR4, c[0x0][0x394] ;  /* 0x00007280ff0477ac */ /* 0x000ee60008000800 */
[----:B0-----:R-:W-:Y:S01]  /*1580*/  IMAD.WIDE R24, R13, 0x4, R2 ;  /* 0x000000040d187825 */ /* 0x001fe200078e0202 */
[----:B------:R-:W0:Y:S02]  /*1590*/  LDCU.64 UR18, c[0x0][0x398] ;  /* 0x00007300ff1277ac */ /* 0x000e240008000a00 */
[----:B--2---:R-:W-:Y:S02]  /*15a0*/  IADD3 R6, P0, PT, R24, UR16, RZ ;  /* 0x0000001018067c10 */ /* 0x004fe4000ff1e0ff */
[----:B-1----:R-:W3:Y:S01]  /*15b0*/  LDG.E.CONSTANT R9, desc[UR8][R24.64] ;  /* 0x0000000818097981 */ /* 0x002ee2000c1e9900 */
[----:B------:R-:W1:Y:S01]  /*15c0*/  LDCU UR14, c[0x0][0x3a0] ;  /* 0x00007400ff0e77ac */ /* 0x000e620008000800 */
[----:B------:R-:W-:-:S05]  /*15d0*/  IADD3.X R7, PT, PT, R25, UR17, RZ, P0, !PT ;  /* 0x0000001119077c10 */ /* 0x000fca00087fe4ff */
[----:B------:R-:W2:Y:S01]  /*15e0*/  LDG.E.CONSTANT R11, desc[UR8][R6.64] ;  /* 0x00000008060b7981 */ /* 0x000ea2000c1e9900 */
[----:B------:R-:W-:Y:S01]  /*15f0*/  IADD3 R14, P0, PT, R6, UR16, RZ ;  /* 0x00000010060e7c10 */ /* 0x000fe2000ff1e0ff */
[----:B---3--:R-:W-:-:S04]  /*1600*/  FMUL R15, R9, UR4 ;  /* 0x00000004090f7c20 */ /* 0x008fc80008400000 */
[----:B0-----:R-:W-:Y:S01]  /*1610*/  FFMA R8, R22, UR18, R15 ;  /* 0x0000001216087c23 */ /* 0x001fe2000800000f */
[----:B------:R-:W-:Y:S02]  /*1620*/  IADD3.X R15, PT, PT, R7, UR17, RZ, P0, !PT ;  /* 0x00000011070f7c10 */ /* 0x000fe400087fe4ff */
[----:B------:R-:W-:Y:S01]  /*1630*/  IADD3 R16, P0, PT, R14, UR16, RZ ;  /* 0x000000100e107c10 */ /* 0x000fe2000ff1e0ff */
[----:B--2---:R-:W-:Y:S01]  /*1640*/  FMUL R18, R11, UR4 ;  /* 0x000000040b127c20 */ /* 0x004fe20008400000 */
[----:B------:R-:W-:Y:S02]  /*1650*/  FFMA R8, R27, UR4, R8 ;  /* 0x000000041b087c23 */ /* 0x000fe40008000008 */
[----:B------:R-:W-:Y:S01]  /*1660*/  IADD3.X R17, PT, PT, R15, UR17, RZ, P0, !PT ;  /* 0x000000110f117c10 */ /* 0x000fe200087fe4ff */
[----:B------:R-:W-:Y:S01]  /*1670*/  FFMA R7, R9, UR18, R18 ;  /* 0x0000001209077c23 */ /* 0x000fe20008000012 */
[----:B------:R-:W2:Y:S03]  /*1680*/  LDG.E.CONSTANT R27, desc[UR8][R14.64] ;  /* 0x000000080e1b7981 */ /* 0x000ea6000c1e9900 */
[----:B------:R-:W-:-:S02]  /*1690*/  FFMA R20, R22, UR4, R7 ;  /* 0x0000000416147c23 */ /* 0x000fc40008000007 */
[----:B------:R-:W3:Y:S01]  /*16a0*/  LDG.E.CONSTANT R22, desc[UR8][R16.64] ;  /* 0x0000000810167981 */ /* 0x000ee2000c1e9900 */
[----:B------:R-:W-:-:S04]  /*16b0*/  IMAD.WIDE R6, R13, 0x4, R4 ;  /* 0x000000040d067825 */ /* 0x000fc800078e0204 */
[----:B-1----:R-:W-:Y:S01]  /*16c0*/  FFMA R18, R21, UR14, R8 ;  /* 0x0000000e15127c23 */ /* 0x002fe20008000008 */
[----:B------:R-:W-:Y:S01]  /*16d0*/  FFMA R20, R19, UR14, R20 ;  /* 0x0000000e13147c23 */ /* 0x000fe20008000014 */
[----:B------:R-:W-:Y:S01]  /*16e0*/  VIADD R29, R29, 0x4 ;  /* 0x000000041d1d7836 */ /* 0x000fe20000000000 */
[----:B------:R-:W-:Y:S01]  /*16f0*/  IADD3 R8, P0, PT, R6, UR16, RZ ;  /* 0x0000001006087c10 */ /* 0x000fe2000ff1e0ff */
[----:B------:R-:W-:-:S04]  /*1700*/  FFMA R13, R19, UR19, R18 ;  /* 0x00000013130d7c23 */ /* 0x000fc80008000012 */
[----:B------:R-:W-:Y:S01]  /*1710*/  FFMA R23, R13, UR19, R20 ;  /* 0x000000130d177c23 */ /* 0x000fe20008000014 */
[----:B------:R4:W-:Y:S01]  /*1720*/  STG.E desc[UR8][R6.64], R13 ;  /* 0x0000000d06007986 */ /* 0x0009e2000c101908 */
[----:B--2---:R-:W-:-:S04]  /*1730*/  FMUL R24, R27, UR4 ;  /* 0x000000041b187c20 */ /* 0x004fc80008400000 */
[----:B------:R-:W-:Y:S01]  /*1740*/  FFMA R24, R11, UR18, R24 ;  /* 0x000000120b187c23 */ /* 0x000fe20008000018 */
[----:B---3--:R-:W-:-:S03]  /*1750*/  FMUL R14, R22, UR4 ;  /* 0x00000004160e7c20 */ /* 0x008fc60008400000 */
[----:B------:R-:W-:Y:S01]  /*1760*/  FFMA R24, R9, UR4, R24 ;  /* 0x0000000409187c23 */ /* 0x000fe20008000018 */
[----:B------:R-:W-:Y:S01]  /*1770*/  FFMA R16, R27, UR18, R14 ;  /* 0x000000121b107c23 */ /* 0x000fe2000800000e */
[----:B------:R-:W-:Y:S02]  /*1780*/  IADD3.X R9, PT, PT, R7, UR17, RZ, P0, !PT ;  /* 0x0000001107097c10 */ /* 0x000fe400087fe4ff */
[----:B------:R-:W-:Y:S01]  /*1790*/  IADD3 R14, P0, PT, R8, UR16, RZ ;  /* 0x00000010080e7c10 */ /* 0x000fe2000ff1e0ff */
[----:B------:R-:W-:Y:S01]  /*17a0*/  FFMA R24, R13, UR14, R24 ;  /* 0x0000000e0d187c23 */ /* 0x000fe20008000018 */
[----:B------:R-:W-:Y:S01]  /*17b0*/  FFMA R18, R11, UR4, R16 ;  /* 0x000000040b127c23 */ /* 0x000fe20008000010 */
[----:B------:R4:W-:Y:S01]  /*17c0*/  STG.E desc[UR8][R8.64], R23 ;  /* 0x0000001708007986 */ /* 0x0009e2000c101908 */
[----:B------:R-:W-:Y:S01]  /*17d0*/  IADD3.X R15, PT, PT, R9, UR17, RZ, P0, !PT ;  /* 0x00000011090f7c10 */ /* 0x000fe200087fe4ff */
[C---:B------:R-:W-:Y:S01]  /*17e0*/  FFMA R21, R23.reuse, UR19, R24 ;  /* 0x0000001317157c23 */ /* 0x040fe20008000018 */
[----:B------:R-:W-:Y:S01]  /*17f0*/  IADD3 R16, P0, PT, R14, UR16, RZ ;  /* 0x000000100e107c10 */ /* 0x000fe2000ff1e0ff */
[----:B------:R-:W-:-:S03]  /*1800*/  FFMA R18, R23, UR14, R18 ;  /* 0x0000000e17127c23 */ /* 0x000fc60008000012 */
[----:B------:R-:W-:Y:S01]  /*1810*/  IADD3.X R17, PT, PT, R15, UR17, RZ, P0, !PT ;  /* 0x000000110f117c10 */ /* 0x000fe200087fe4ff */
[----:B------:R-:W-:Y:S01]  /*1820*/  FFMA R19, R21, UR19, R18 ;  /* 0x0000001315137c23 */ /* 0x000fe20008000012 */
[----:B------:R4:W-:Y:S01]  /*1830*/  STG.E desc[UR8][R14.64], R21 ;  /* 0x000000150e007986 */ /* 0x0009e2000c101908 */
[----:B------:R-:W-:-:S03]  /*1840*/  ISETP.NE.AND P0, PT, R29, R10, PT ;  /* 0x0000000a1d00720c */ /* 0x000fc60003f05270 */
[----:B------:R4:W-:Y:S10]  /*1850*/  STG.E desc[UR8][R16.64], R19 ;  /* 0x0000001310007986 */ /* 0x0009f4000c101908 */
[----:B------:R-:W-:Y:S05]  /*1860*/  @P0 BRA `(.L_x_22) ;  /* 0xfffffffc003c0947 */ /* 0x000fea000383ffff */
.L_x_5:
[----:B--234-:R-:W-:Y:S05]  /*1870*/  BSYNC.RECONVERGENT B1 ;  /* 0x0000000000017941 */ /* 0x01cfea0003800200 */
.L_x_1:
[----:B------:R-:W2:Y:S01]  /*1880*/  LDCU UR4, c[0x0][0x3a4] ;  /* 0x00007480ff0477ac */ /* 0x000ea20008000800 */
[----:B------:R-:W-:-:S05]  /*1890*/  VIADD R12, R12, UR5 ;  /* 0x000000050c0c7c36 */ /* 0x000fca0008000000 */
[----:B--2---:R-:W-:-:S13]  /*18a0*/  ISETP.GE.AND P0, PT, R12, UR4, PT ;  /* 0x000000040c007c0c */ /* 0x004fda000bf06270 */
[----:B------:R-:W-:Y:S05]  /*18b0*/  @!P0 BRA `(.L_x_23) ;  /* 0xffffffe800408947 */ /* 0x000fea000383ffff */
[----:B------:R-:W-:Y:S05]  /*18c0*/  BSYNC.RECONVERGENT B2 ;  /* 0x0000000000027941 */ /* 0x000fea0003800200 */
.L_x_0:
[----:B------:R-:W-:Y:S05]  /*18d0*/  EXIT ;  /* 0x000000000000794d */ /* 0x000fea0003800000 */
.L_x_24:
[----:B------:R-:W-:-:S00]  /*18e0*/  BRA `(.L_x_24) ;  /* 0xfffffffc00fc7947 */ /* 0x000fc0000383ffff */
[----:B------:R-:W-:-:S00]  /*18f0*/  NOP ;  /* 0x0000000000007918 */ /* 0x000fc00000000000 */
        /* <DEDUP_REMOVED lines=8> */
.L_x_78:


//--------------------- .text.highpass2_batch_f32 --------------------------
	.section	.text.highpass2_batch_f32,"ax",@progbits
	.align	128
        .global         highpass2_batch_f32
        .type           highpass2_batch_f32,@function
        .size           highpass2_batch_f32,(.L_x_79 - highpass2_batch_f32)
        .other          highpass2_batch_f32,@"STO_CUDA_ENTRY STV_DEFAULT"
highpass2_batch_f32:
.text.highpass2_batch_f32:
        /* <DEDUP_REMOVED lines=9> */
[----:B------:R-:W0:Y:S01]  /*0090*/  LDC R5, c[0x0][0x3b0] ;  /* 0x0000ec00ff057b82 */ /* 0x000e220000000800 */
[----:B------:R-:W1:Y:S02]  /*00a0*/  LDCU UR6, c[0x0][0x370] ;  /* 0x00006e00ff0677ac */ /* 0x000e640008000800 */
[----:B-1----:R-:W-:Y:S01]  /*00b0*/  UIMAD UR6, UR5, UR6, URZ ;  /* 0x00000006050672a4 */ /* 0x002fe2000f8e02ff */
[----:B0-----:R-:W-:-:S13]  /*00c0*/  ISETP.GE.AND P0, PT, R5, 0x1, PT ;  /* 0x000000010500780c */ /* 0x001fda0003f06270 */
[----:B------:R-:W-:Y:S05]  /*00d0*/  @!P0 EXIT ;  /* 0x000000000000894d */ /* 0x000fea0003800000 */
[----:B------:R-:W0:Y:S01]  /*00e0*/  LDCU UR4, c[0x0][0x3b8] ;  /* 0x00007700ff0477ac */ /* 0x000e220008000800 */
[----:B------:R-:W1:Y:S01]  /*00f0*/  LDCU.64 UR10, c[0x0][0x358] ;  /* 0x00006b00ff0a77ac */ /* 0x000e620008000a00 */
[----:B0-----:R-:W-:-:S13]  /*0100*/  ISETP.LE.U32.AND P0, PT, R5, UR4, PT ;  /* 0x0000000405007c0c */ /* 0x001fda000bf03070 */
[----:B-1----:R-:W-:Y:S05]  /*0110*/  @P0 BRA `(.L_x_25) ;  /* 0x00000058009c0947 */ /* 0x002fea0003800000 */
[----:B------:R-:W0:Y:S01]  /*0120*/  LDCU.64 UR8, c[0x0][0x380] ;  /* 0x00007000ff0877ac */ /* 0x000e220008000a00 */
[----:B------:R-:W-:Y:S02]  /*0130*/  UIADD3 UR12, UPT, UPT, UR4, 0x1, URZ ;  /* 0x00000001040c7890 */ /* 0x000fe4000fffe0ff */
[----:B------:R-:W-:Y:S02]  /*0140*/  USHF.R.S32.HI UR5, URZ, 0x1f, UR4 ;  /* 0x0000001fff057899 */ /* 0x000fe40008011404 */
[----:B------:R-:W-:Y:S02]  /*0150*/  USHF.L.U32 UR13, UR4, 0x2, URZ ;  /* 0x00000002040d7899 */ /* 0x000fe400080006ff */
[----:B------:R-:W-:Y:S01]  /*0160*/  ISETP.LE.AND P0, PT, R5, UR12, PT ;  /* 0x0000000c05007c0c */ /* 0x000fe2000bf03270 */
[----:B------:R-:W-:Y:S02]  /*0170*/  USHF.L.U64.HI UR15, UR4, 0x2, UR5 ;  /* 0x00000002040f7899 */ /* 0x000fe40008010205 */
[----:B0-----:R-:W-:-:S04]  /*0180*/  UIADD3 UR7, UP0, UPT, UR13, UR8, URZ ;  /* 0x000000080d077290 */ /* 0x001fc8000ff1e0ff */
[----:B------:R-:W-:Y:S02]  /*0190*/  UIADD3.X UR8, UPT, UPT, UR15, UR9, URZ, UP0, !UPT ;  /* 0x000000090f087290 */ /* 0x000fe400087fe4ff */
[----:B------:R-:W-:-:S04]  /*01a0*/  MOV R6, UR7 ;  /* 0x0000000700067c02 */ /* 0x000fc80008000f00 */
[----:B------:R-:W-:Y:S01]  /*01b0*/  MOV R7, UR8 ;  /* 0x0000000800077c02 */ /* 0x000fe20008000f00 */
[----:B------:R-:W-:Y:S06]  /*01c0*/  @P0 BRA `(.L_x_26) ;  /* 0x0000005000e80947 */ /* 0x000fec0003800000 */
[----:B------:R-:W-:Y:S02]  /*01d0*/  UIADD3 UR7, UPT, UPT, UR4, 0x3, URZ ;  /* 0x0000000304077890 */ /* 0x000fe4000fffe0ff */
[----:B------:R-:W-:-:S04]  /*01e0*/  UIADD3 UR14, UPT, UPT, UR4, 0x2, URZ ;  /* 0x00000002040e7890 */ /* 0x000fc8000fffe0ff */
[----:B------:R-:W-:-:S13]  /*01f0*/  ISETP.LE.AND P0, PT, R5, UR7, PT ;  /* 0x0000000705007c0c */ /* 0x000fda000bf03270 */
[----:B------:R-:W-:Y:S05]  /*0200*/  @P0 BRA `(.L_x_27) ;  /* 0x0000002800240947 */ /* 0x000fea0003800000 */
[----:B------:R0:W5:Y:S04]  /*0210*/  LDG.E.CONSTANT R2, desc[UR10][R6.64] ;  /* 0x0000000a06027981 */ /* 0x000168000c1e9900 */
[----:B------:R0:W5:Y:S01]  /*0220*/  LDG.E.CONSTANT R3, desc[UR10][R6.64+0x4] ;  /* 0x0000040a06037981 */ /* 0x000162000c1e9900 */
[----:B------:R-:W-:Y:S01]  /*0230*/  MOV R4, UR4 ;  /* 0x0000000400047c02 */ /* 0x000fe20008000f00 */
[----:B------:R-:W-:Y:S02]  /*0240*/  ULOP3.LUT UR9, UR4, 0xf, URZ, 0xc0, !UPT ;  /* 0x0000000f04097892 */ /* 0x000fe4000f8ec0ff */
[----:B------:R-:W-:Y:S01]  /*0250*/  ULOP3.LUT UR12, UR4, 0x7, URZ, 0xc0, !UPT ;  /* 0x00000007040c7892 */ /* 0x000fe2000f8ec0ff */
[----:B------:R-:W-:Y:S01]  /*0260*/  VIADDMNMX R4, R4, 0x5, R5, !PT ;  /* 0x0000000504047846 */ /* 0x000fe20007800105 */
[----:B------:R-:W-:-:S03]  /*0270*/  ULOP3.LUT UR13, UR4, 0x3, URZ, 0xc0, !UPT ;  /* 0x00000003040d7892 */ /* 0x000fc6000f8ec0ff */
[----:B------:R-:W-:-:S13]  /*0280*/  R2UR UR7, R4 ;  /* 0x00000000040772ca */ /* 0x000fda00000e0000 */
[----:B0-----:R-:W-:-:S12]  /*0290*/  UIADD3 UR7, UPT, UPT, UR7, -0x4, -UR4 ;  /* 0xfffffffc07077890 */ /* 0x001fd8000fffe804 */
.L_x_43:
[----:B01-34-:R-:W0:Y:S01]  /*02a0*/  LDC.64 R10, c[0x0][0x390] ;  /* 0x0000e400ff0a7b82 */ /* 0x01be220000000a00 */
[----:B------:R-:W1:Y:S07]  /*02b0*/  LDCU.64 UR16, c[0x0][0x3c0] ;  /* 0x00007800ff1077ac */ /* 0x000e6e0008000a00 */
[----:B------:R-:W2:Y:S08]  /*02c0*/  LDC.64 R14, c[0x0][0x398] ;  /* 0x0000e600ff0e7b82 */ /* 0x000eb00000000a00 */
[----:B------:R-:W3:Y:S08]  /*02d0*/  LDC.64 R16, c[0x0][0x3a0] ;  /* 0x0000e800ff107b82 */ /* 0x000ef00000000a00 */
[----:B------:R-:W4:Y:S01]  /*02e0*/  LDC.64 R20, c[0x0][0x3a8] ;  /* 0x0000ea00ff147b82 */ /* 0x000f220000000a00 */
[----:B0-----:R-:W-:-:S05]  /*02f0*/  IMAD.WIDE R10, R0, 0x4, R10 ;  /* 0x00000004000a7825 */ /* 0x001fca00078e020a */
[----:B-----5:R0:W5:Y:S01]  /*0300*/  LDG.E.CONSTANT R4, desc[UR10][R10.64] ;  /* 0x0000000a0a047981 */ /* 0x020162000c1e9900 */
[C---:B--2---:R-:W-:Y:S01]  /*0310*/  IMAD.WIDE R14, R0.reuse, 0x4, R14 ;  /* 0x00000004000e7825 */ /* 0x044fe200078e020e */
[----:B------:R-:W2:Y:S04]  /*0320*/  LDC R19, c[0x0][0x3b8] ;  /* 0x0000ee00ff137b82 */ /* 0x000ea80000000800 */
[----:B------:R0:W5:Y:S01]  /*0330*/  LDG.E.CONSTANT R5, desc[UR10][R14.64] ;  /* 0x0000000a0e057981 */ /* 0x000162000c1e9900 */
[----:B---3--:R-:W-:-:S03]  /*0340*/  IMAD.WIDE R16, R0, 0x4, R16 ;  /* 0x0000000400107825 */ /* 0x008fc600078e0210 */
[----:B------:R-:W3:Y:S02]  /*0350*/  LDC R9, c[0x0][0x3b0] ;  /* 0x0000ec00ff097b82 */ /* 0x000ee40000000800 */
[----:B------:R0:W5:Y:S01]  /*0360*/  LDG.E.CONSTANT R6, desc[UR10][R16.64] ;  /* 0x0000000a10067981 */ /* 0x000162000c1e9900 */
[----:B----4-:R-:W-:-:S05]  /*0370*/  IMAD.WIDE R20, R0, 0x4, R20 ;  /* 0x0000000400147825 */ /* 0x010fca00078e0214 */
[----:B------:R0:W5:Y:S01]  /*0380*/  LDG.E.CONSTANT R7, desc[UR10][R20.64] ;  /* 0x0000000a14077981 */ /* 0x000162000c1e9900 */
[----:B--2---:R-:W-:Y:S01]  /*0390*/  ISETP.GT.AND P0, PT, R19, RZ, PT ;  /* 0x000000ff1300720c */ /* 0x004fe20003f04270 */
[----:B---3--:R-:W-:-:S03]  /*03a0*/  IMAD.WIDE R22, R0, R9, RZ ;  /* 0x0000000900167225 */ /* 0x008fc600078e02ff */
[----:B-1----:R-:W-:-:S04]  /*03b0*/  LEA R12, P1, R22, UR16, 0x2 ;  /* 0x00000010160c7c11 */ /* 0x002fc8000f8210ff */
[----:B------:R-:W-:-:S05]  /*03c0*/  LEA.HI.X R13, R22, UR17, R23, 0x2, P1 ;  /* 0x00000011160d7c11 */ /* 0x000fca00088f1417 */
[----:B0-----:R-:W-:Y:S05]  /*03d0*/  @!P0 BRA `(.L_x_28) ;  /* 0x00000004003c8947 */ /* 0x001fea0003800000 */
[----:B------:R-:W-:Y:S01]  /*03e0*/  IADD3 R8, PT, PT, R19, -0x1, RZ ;  /* 0xffffffff13087810 */ /* 0x000fe20007ffe0ff */
[----:B------:R-:W-:-:S03]  /*03f0*/  HFMA2 R15, -RZ, RZ, 0, 0 ;  /* 0x00000000ff0f7431 */ /* 0x000fc600000001ff */
[----:B------:R-:W-:-:S13]  /*0400*/  ISETP.GE.U32.AND P0, PT, R8, 0xf, PT ;  /* 0x0000000f0800780c */ /* 0x000fda0003f06070 */
[----:B------:R-:W-:Y:S05]  /*0410*/  @!P0 BRA `(.L_x_29) ;  /* 0x0000000000908947 */ /* 0x000fea0003800000 */
[----:B------:R-:W-:Y:S02]  /*0420*/  SHF.R.S32.HI R11, RZ, 0x1f, R9 ;  /* 0x0000001fff0b7819 */ /* 0x000fe40000011409 */
[----:B------:R-:W-:Y:S02]  /*0430*/  SHF.R.S32.HI R15, RZ, 0x1f, R0 ;  /* 0x0000001fff0f7819 */ /* 0x000fe40000011400 */
[----:B------:R-:W-:Y:S01]  /*0440*/  MOV R21, 0x7fffffff ;  /* 0x7fffffff00157802 */ /* 0x000fe20000000f00 */
[----:B------:R-:W-:Y:S02]  /*0450*/  IMAD R8, R11, R0, RZ ;  /* 0x000000000b087224 */ /* 0x000fe400078e02ff */
[----:B------:R-:W-:-:S04]  /*0460*/  IMAD.WIDE.U32 R10, R0, R9, RZ ;  /* 0x00000009000a7225 */ /* 0x000fc800078e00ff */
[----:B------:R-:W-:Y:S01]  /*0470*/  IMAD R15, R15, R9, R8 ;  /* 0x000000090f0f7224 */ /* 0x000fe200078e0208 */
[----:B------:R-:W-:-:S04]  /*0480*/  LEA R14, P0, R10, UR16, 0x2 ;  /* 0x000000100a0e7c11 */ /* 0x000fc8000f8010ff */
[----:B------:R-:W-:Y:S02]  /*0490*/  IADD3 R11, PT, PT, R11, R15, RZ ;  /* 0x0000000f0b0b7210 */ /* 0x000fe40007ffe0ff */
[----:B------:R-:W-:Y:S02]  /*04a0*/  IADD3 R14, P1, PT, R14, 0x20, RZ ;  /* 0x000000200e0e7810 */ /* 0x000fe40007f3e0ff */
[----:B------:R-:W-:Y:S02]  /*04b0*/  LOP3.LUT R15, R19, 0x7ffffff0, RZ, 0xc0, !PT ;  /* 0x7ffffff0130f7812 */ /* 0x000fe400078ec0ff */
[----:B------:R-:W-:Y:S02]  /*04c0*/  LEA.HI.X R10, R10, UR17, R11, 0x2, P0 ;  /* 0x000000110a0a7c11 */ /* 0x000fe400080f140b */
[----:B------:R-:W-:Y:S02]  /*04d0*/  IADD3 R8, PT, PT, -R15, RZ, RZ ;  /* 0x000000ff0f087210 */ /* 0x000fe40007ffe1ff */
[----:B------:R-:W-:-:S07]  /*04e0*/  IADD3.X R17, PT, PT, RZ, R10, RZ, P1, !PT ;  /* 0x0000000aff117210 */ /* 0x000fce0000ffe4ff */
.L_x_30:
[----:B0-----:R-:W-:Y:S02]  /*04f0*/  MOV R10, R14 ;  /* 0x0000000e000a7202 */ /* 0x001fe40000000f00 */
[----:B------:R-:W-:Y:S02]  /*0500*/  MOV R11, R17 ;  /* 0x00000011000b7202 */ /* 0x000fe40000000f00 */
[----:B------:R-:W-:Y:S02]  /*0510*/  IADD3 R8, PT, PT, R8, 0x10, RZ ;  /* 0x0000001008087810 */ /* 0x000fe40007ffe0ff */
[----:B------:R-:W-:Y:S01]  /*0520*/  IADD3 R14, P1, PT, R10, 0x40, RZ ;  /* 0x000000400a0e7810 */ /* 0x000fe20007f3e0ff */
[----:B------:R0:W-:Y:S01]  /*0530*/  STG.E desc[UR10][R10.64+-0x20], R21 ;  /* 0xffffe0150a007986 */ /* 0x0001e2000c10190a */
[----:B------:R-:W-:Y:S02]  /*0540*/  ISETP.NE.AND P0, PT, R8, RZ, PT ;  /* 0x000000ff0800720c */ /* 0x000fe40003f05270 */
[----:B------:R-:W-:Y:S01]  /*0550*/  IADD3.X R17, PT, PT, RZ, R11, RZ, P1, !PT ;  /* 0x0000000bff117210 */ /* 0x000fe20000ffe4ff */
[----:B------:R0:W-:Y:S04]  /*0560*/  STG.E desc[UR10][R10.64+-0x1c], R21 ;  /* 0xffffe4150a007986 */ /* 0x0001e8000c10190a */
        /* <DEDUP_REMOVED lines=13> */
[----:B------:R0:W-:Y:S01]  /*0640*/  STG.E desc[UR10][R10.64+0x1c], R21 ;  /* 0x00001c150a007986 */ /* 0x0001e2000c10190a */
[----:B------:R-:W-:Y:S05]  /*0650*/  @P0 BRA `(.L_x_30) ;  /* 0xfffffffc00a40947 */ /* 0x000fea000383ffff */
.L_x_29:
[----:B------:R-:W-:-:S09]  /*0660*/  UISETP.NE.AND UP0, UPT, UR9, URZ, UPT ;  /* 0x000000ff0900728c */ /* 0x000fd2000bf05270 */
[----:B------:R-:W-:Y:S05]  /*0670*/  BRA.U !UP0, `(.L_x_28) ;  /* 0x0000000108947547 */ /* 0x000fea000b800000 */
[----:B------:R-:W-:Y:S02]  /*0680*/  UIADD3 UR8, UPT, UPT, UR9, -0x1, URZ ;  /* 0xffffffff09087890 */ /* 0x000fe4000fffe0ff */
[----:B------:R-:W-:Y:S02]  /*0690*/  UISETP.NE.AND UP1, UPT, UR12, URZ, UPT ;  /* 0x000000ff0c00728c */ /* 0x000fe4000bf25270 */
[----:B------:R-:W-:-:S09]  /*06a0*/  UISETP.GE.U32.AND UP0, UPT, UR8, 0x7, UPT ;  /* 0x000000070800788c */ /* 0x000fd2000bf06070 */
[----:B------:R-:W-:Y:S05]  /*06b0*/  BRA.U !UP0, `(.L_x_31) ;  /* 0x00000001082c7547 */ /* 0x000fea000b800000 */
[----:B------:R-:W-:Y:S01]  /*06c0*/  MOV R17, 0x7fffffff ;  /* 0x7fffffff00117802 */ /* 0x000fe20000000f00 */
[C---:B0-----:R-:W-:Y:S01]  /*06d0*/  IMAD.WIDE.U32 R10, R15.reuse, 0x4, R12 ;  /* 0x000000040f0a7825 */ /* 0x041fe200078e000c */
[----:B------:R-:W-:-:S04]  /*06e0*/  IADD3 R15, PT, PT, R15, 0x8, RZ ;  /* 0x000000080f0f7810 */ /* 0x000fc80007ffe0ff */
[----:B------:R1:W-:Y:S04]  /*06f0*/  STG.E desc[UR10][R10.64], R17 ;  /* 0x000000110a007986 */ /* 0x0003e8000c10190a */
[----:B------:R1:W-:Y:S04]  /*0700*/  STG.E desc[UR10][R10.64+0x4], R17 ;  /* 0x000004110a007986 */ /* 0x0003e8000c10190a */
[----:B------:R1:W-:Y:S04]  /*0710*/  STG.E desc[UR10][R10.64+0x8], R17 ;  /* 0x000008110a007986 */ /* 0x0003e8000c10190a */
[----:B------:R1:W-:Y:S04]  /*0720*/  STG.E desc[UR10][R10.64+0xc], R17 ;  /* 0x00000c110a007986 */ /* 0x0003e8000c10190a */
[----:B------:R1:W-:Y:S04]  /*0730*/  STG.E desc[UR10][R10.64+0x10], R17 ;  /* 0x000010110a007986 */ /* 0x0003e8000c10190a */
[----:B------:R1:W-:Y:S04]  /*0740*/  STG.E desc[UR10][R10.64+0x14], R17 ;  /* 0x000014110a007986 */ /* 0x0003e8000c10190a */
[----:B------:R1:W-:Y:S04]  /*0750*/  STG.E desc[UR10][R10.64+0x18], R17 ;  /* 0x000018110a007986 */ /* 0x0003e8000c10190a */
[----:B------:R1:W-:Y:S02]  /*0760*/  STG.E desc[UR10][R10.64+0x1c], R17 ;  /* 0x00001c110a007986 */ /* 0x0003e4000c10190a */
.L_x_31:
[----:B------:R-:W-:Y:S05]  /*0770*/  BRA.U !UP1, `(.L_x_28) ;  /* 0x0000000109547547 */ /* 0x000fea000b800000 */
[----:B------:R-:W-:Y:S02]  /*0780*/  UIADD3 UR8, UPT, UPT, UR12, -0x1, URZ ;  /* 0xffffffff0c087890 */ /* 0x000fe4000fffe0ff */
[----:B------:R-:W-:Y:S02]  /*0790*/  UISETP.NE.AND UP1, UPT, UR13, URZ, UPT ;  /* 0x000000ff0d00728c */ /* 0x000fe4000bf25270 */
[----:B------:R-:W-:-:S09]  /*07a0*/  UISETP.GE.U32.AND UP0, UPT, UR8, 0x3, UPT ;  /* 0x000000030800788c */ /* 0x000fd2000bf06070 */
[----:B------:R-:W-:Y:S05]  /*07b0*/  BRA.U !UP0, `(.L_x_32) ;  /* 0x00000001081c7547 */ /* 0x000fea000b800000 */
[----:B-1----:R-:W-:Y:S01]  /*07c0*/  MOV R17, 0x7fffffff ;  /* 0x7fffffff00117802 */ /* 0x002fe20000000f00 */
[C---:B0-----:R-:W-:Y:S01]  /*07d0*/  IMAD.WIDE.U32 R10, R15.reuse, 0x4, R12 ;  /* 0x000000040f0a7825 */ /* 0x041fe200078e000c */
[----:B------:R-:W-:-:S04]  /*07e0*/  IADD3 R15, PT, PT, R15, 0x4, RZ ;  /* 0x000000040f0f7810 */ /* 0x000fc80007ffe0ff */
[----:B------:R2:W-:Y:S04]  /*07f0*/  STG.E desc[UR10][R10.64], R17 ;  /* 0x000000110a007986 */ /* 0x0005e8000c10190a */
[----:B------:R2:W-:Y:S04]  /*0800*/  STG.E desc[UR10][R10.64+0x4], R17 ;  /* 0x000004110a007986 */ /* 0x0005e8000c10190a */
[----:B------:R2:W-:Y:S04]  /*0810*/  STG.E desc[UR10][R10.64+0x8], R17 ;  /* 0x000008110a007986 */ /* 0x0005e8000c10190a */
[----:B------:R2:W-:Y:S02]  /*0820*/  STG.E desc[UR10][R10.64+0xc], R17 ;  /* 0x00000c110a007986 */ /* 0x0005e4000c10190a */
.L_x_32:
[----:B------:R-:W-:Y:S05]  /*0830*/  BRA.U !UP1, `(.L_x_28) ;  /* 0x0000000109247547 */ /* 0x000fea000b800000 */
[----:B012---:R-:W-:Y:S01]  /*0840*/  IMAD.WIDE.U32 R10, R15, 0x4, R12 ;  /* 0x000000040f0a7825 */ /* 0x007fe200078e000c */
[----:B------:R-:W-:Y:S01]  /*0850*/  MOV R15, 0x7fffffff ;  /* 0x7fffffff000f7802 */ /* 0x000fe20000000f00 */
[----:B------:R-:W-:-:S04]  /*0860*/  UISETP.NE.AND UP0, UPT, UR13, 0x1, UPT ;  /* 0x000000010d00788c */ /* 0x000fc8000bf05270 */
[----:B------:R3:W-:Y:S05]  /*0870*/  STG.E desc[UR10][R10.64], R15 ;  /* 0x0000000f0a007986 */ /* 0x0007ea000c10190a */
[----:B------:R-:W-:Y:S05]  /*0880*/  BRA.U !UP0, `(.L_x_28) ;  /* 0x0000000108107547 */ /* 0x000fea000b800000 */
[----:B------:R-:W-:Y:S01]  /*0890*/  UISETP.NE.AND UP0, UPT, UR13, 0x2, UPT ;  /* 0x000000020d00788c */ /* 0x000fe2000bf05270 */
[----:B------:R4:W-:Y:S05]  /*08a0*/  STG.E desc[UR10][R10.64+0x4], R15 ;  /* 0x0000040f0a007986 */ /* 0x0009ea000c10190a */
[----:B------:R-:W-:-:S13]  /*08b0*/  PLOP3.LUT P0, PT, PT, PT, UP0, 0x80, 0x8 ;  /* 0x000000000008781c */ /* 0x000fda0003f0f008 */
[----:B------:R4:W-:Y:S02]  /*08c0*/  @P0 STG.E desc[UR10][R10.64+0x8], R15 ;  /* 0x0000080f0a000986 */ /* 0x0009e4000c10190a */
.L_x_28:
[C---:B------:R-:W-:Y:S01]  /*08d0*/  LEA R14, P0, R19.reuse, R12, 0x2 ;  /* 0x0000000c130e7211 */ /* 0x040fe200078010ff */
[----:B------:R-:W-:Y:S01]  /*08e0*/  UISETP.GE.U32.AND UP0, UPT, UR7, 0xe, UPT ;  /* 0x0000000e0700788c */ /* 0x000fe2000bf06070 */
[----:B------:R-:W-:Y:S02]  /*08f0*/  MOV R8, UR5 ;  /* 0x0000000500087c02 */ /* 0x000fe40008000f00 */
[----:B01234-:R-:W-:Y:S02]  /*0900*/  MOV R10, R3 ;  /* 0x00000003000a7202 */ /* 0x01ffe40000000f00 */
[C---:B------:R-:W-:Y:S02]  /*0910*/  LEA.HI.X R15, R19.reuse, R13, R8, 0x2, P0 ;  /* 0x0000000d130f7211 */ /* 0x040fe400000f1408 */
[----:B------:R-:W-:Y:S02]  /*0920*/  IADD3 R19, PT, PT, R19, 0x3, RZ ;  /* 0x0000000313137810 */ /* 0x000fe40007ffe0ff */
[----:B------:R-:W-:Y:S01]  /*0930*/  MOV R8, UR14 ;  /* 0x0000000e00087c02 */ /* 0x000fe20008000f00 */
[----:B------:R0:W-:Y:S01]  /*0940*/  STG.E desc[UR10][R14.64], R2 ;  /* 0x000000020e007986 */ /* 0x0001e2000c10190a */
[----:B------:R-:W-:-:S02]  /*0950*/  MOV R18, R2 ;  /* 0x0000000200127202 */ /* 0x000fc40000000f00 */
[----:B------:R-:W-:Y:S01]  /*0960*/  MOV R11, R3 ;  /* 0x00000003000b7202 */ /* 0x000fe20000000f00 */
[----:B------:R0:W-:Y:S01]  /*0970*/  STG.E desc[UR10][R14.64+0x4], R3 ;  /* 0x000004030e007986 */ /* 0x0001e2000c10190a */
[----:B------:R-:W-:Y:S01]  /*0980*/  MOV R21, R2 ;  /* 0x0000000200157202 */ /* 0x000fe20000000f00 */
[----:B------:R-:W-:Y:S06]  /*0990*/  BRA.U !UP0, `(.L_x_33) ;  /* 0x00000009080c7547 */ /* 0x000fec000b800000 */
[----:B------:R-:W-:Y:S01]  /*09a0*/  HFMA2 R8, -RZ, RZ, 0, 0 ;  /* 0x00000000ff087431 */ /* 0x000fe200000001ff */
[----:B------:R-:W-:Y:S02]  /*09b0*/  MOV R19, UR14 ;  /* 0x0000000e00137c02 */ /* 0x000fe40008000f00 */
[-C--:B------:R-:W-:Y:S02]  /*09c0*/  MOV R10, R3.reuse ;  /* 0x00000003000a7202 */ /* 0x080fe40000000f00 */
[-C--:B------:R-:W-:Y:S02]  /*09d0*/  MOV R18, R2.reuse ;  /* 0x0000000200127202 */ /* 0x080fe40000000f00 */
[----:B------:R-:W-:Y:S02]  /*09e0*/  MOV R11, R3 ;  /* 0x00000003000b7202 */ /* 0x000fe40000000f00 */
[----:B------:R-:W-:-:S07]  /*09f0*/  MOV R21, R2 ;  /* 0x0000000200157202 */ /* 0x000fce0000000f00 */
.L_x_34:
[----:B-1----:R-:W1:Y:S02]  /*0a00*/  LDC.64 R16, c[0x0][0x380] ;  /* 0x0000e000ff107b82 */ /* 0x002e640000000a00 */
[----:B-1----:R-:W-:-:S05]  /*0a10*/  IMAD.WIDE R16, R19, 0x4, R16 ;  /* 0x0000000413107825 */ /* 0x002fca00078e0210 */
[----:B0-----:R-:W2:Y:S04]  /*0a20*/  LDG.E.CONSTANT R15, desc[UR10][R16.64] ;  /* 0x0000000a100f7981 */ /* 0x001ea8000c1e9900 */
[----:B------:R-:W3:Y:S04]  /*0a30*/  LDG.E.CONSTANT R14, desc[UR10][R16.64+0x4] ;  /* 0x0000040a100e7981 */ /* 0x000ee8000c1e9900 */
[----:B------:R-:W4:Y:S04]  /*0a40*/  LDG.E.CONSTANT R29, desc[UR10][R16.64+0x8] ;  /* 0x0000080a101d7981 */ /* 0x000f28000c1e9900 */
[----:B------:R-:W4:Y:S04]  /*0a50*/  LDG.E.CONSTANT R20, desc[UR10][R16.64+0xc] ;  /* 0x00000c0a10147981 */ /* 0x000f28000c1e9900 */
[----:B------:R-:W4:Y:S04]  /*0a60*/  LDG.E.CONSTANT R27, desc[UR10][R16.64+0x10] ;  /* 0x0000100a101b7981 */ /* 0x000f28000c1e9900 */
[----:B------:R-:W4:Y:S01]  /*0a70*/  LDG.E.CONSTANT R23, desc[UR10][R16.64+0x14] ;  /* 0x0000140a10177981 */ /* 0x000f22000c1e9900 */
[----:B--2--5:R-:W-:-:S04]  /*0a80*/  FMUL R22, R4, R15 ;  /* 0x0000000f04167220 */ /* 0x024fc80000400000 */
[----:B------:R-:W-:Y:S01]  /*0a90*/  FFMA R25, R5, R11, R22 ;  /* 0x0000000b05197223 */ /* 0x000fe20000000016 */
[----:B---3--:R-:W-:-:S03]  /*0aa0*/  FMUL R24, R4, R14 ;  /* 0x0000000e04187220 */ /* 0x008fc60000400000 */
[C---:B------:R-:W-:Y:S01]  /*0ab0*/  FFMA R22, R4.reuse, R21, R25 ;  /* 0x0000001504167223 */ /* 0x040fe20000000019 */
[----:B------:R-:W-:Y:S01]  /*0ac0*/  FFMA R24, R5, R15, R24 ;  /* 0x0000000f05187223 */ /* 0x000fe20000000018 */
[----:B------:R-:W2:Y:S02]  /*0ad0*/  LDG.E.CONSTANT R25, desc[UR10][R16.64+0x18] ;  /* 0x0000180a10197981 */ /* 0x000ea4000c1e9900 */
[C---:B------:R-:W-:Y:S01]  /*0ae0*/  FFMA R21, R7.reuse, R18, R22 ;  /* 0x0000001207157223 */ /* 0x040fe20000000016 */
[----:B------:R-:W-:Y:S01]  /*0af0*/  FFMA R24, R4, R11, R24 ;  /* 0x0000000b04187223 */ /* 0x000fe20000000018 */
[----:B------:R-:W3:Y:S02]  /*0b00*/  LDG.E.CONSTANT R18, desc[UR10][R16.64+0x1c] ;  /* 0x00001c0a10127981 */ /* 0x000ee4000c1e9900 */
[-C--:B------:R-:W-:Y:S01]  /*0b10*/  FFMA R11, R6, R10.reuse, R21 ;  /* 0x0000000a060b7223 */ /* 0x080fe20000000015 */
[----:B------:R-:W-:Y:S01]  /*0b20*/  FFMA R21, R7, R10, R24 ;  /* 0x0000000a07157223 */ /* 0x000fe20000000018 */
[C---:B----4-:R-:W-:Y:S01]  /*0b30*/  FMUL R10, R4.reuse, R29 ;  /* 0x0000001d040a7220 */ /* 0x050fe20000400000 */
[----:B------:R-:W-:-:S03]  /*0b40*/  FMUL R22, R4, R20 ;  /* 0x0000001404167220 */ /* 0x000fc60000400000 */
[C---:B------:R-:W-:Y:S01]  /*0b50*/  FFMA R10, R5.reuse, R14, R10 ;  /* 0x0000000e050a7223 */ /* 0x040fe2000000000a */
[----:B------:R-:W-:-:S03]  /*0b60*/  FFMA R24, R5, R29, R22 ;  /* 0x0000001d05187223 */ /* 0x000fc60000000016 */
[C---:B------:R-:W-:Y:S01]  /*0b70*/  FFMA R22, R4.reuse, R15, R10 ;  /* 0x0000000f04167223 */ /* 0x040fe2000000000a */
[----:B------:R-:W-:Y:S01]  /*0b80*/  FFMA R10, R4, R14, R24 ;  /* 0x0000000e040a7223 */ /* 0x000fe20000000018 */
[-C--:B------:R-:W-:Y:S02]  /*0b90*/  FFMA R24, R6, R11.reuse, R21 ;  /* 0x0000000b06187223 */ /* 0x080fe40000000015 */
[----:B------:R-:W-:Y:S02]  /*0ba0*/  FFMA R21, R7, R11, R22 ;  /* 0x0000000b07157223 */ /* 0x000fe40000000016 */
[----:B------:R-:W4:Y:S01]  /*0bb0*/  LDG.E.CONSTANT R22, desc[UR10][R16.64+0x20] ;  /* 0x0000200a10167981 */ /* 0x000f22000c1e9900 */
[----:B------:R-:W-:Y:S01]  /*0bc0*/  FMUL R26, R4, R27 ;  /* 0x0000001b041a7220 */ /* 0x000fe20000400000 */
[----:B------:R-:W-:-:S04]  /*0bd0*/  IMAD.WIDE R14, R19, 0x4, R12 ;  /* 0x00000004130e7825 */ /* 0x000fc800078e020c */
[----:B------:R-:W-:Y:S01]  /*0be0*/  FMUL R28, R4, R23 ;  /* 0x00000017041c7220 */ /* 0x000fe20000400000 */
[----:B------:R-:W-:Y:S01]  /*0bf0*/  FFMA R26, R5, R20, R26 ;  /* 0x00000014051a7223 */ /* 0x000fe2000000001a */
[-C--:B------:R-:W-:Y:S01]  /*0c00*/  FFMA R21, R6, R24.reuse, R21 ;  /* 0x0000001806157223 */ /* 0x080fe20000000015 */
[----:B------:R-:W-:Y:S01]  /*0c10*/  FFMA R10, R7, R24, R10 ;  /* 0x00000018070a7223 */ /* 0x000fe2000000000a */
[----:B------:R-:W-:Y:S01]  /*0c20*/  STG.E desc[UR10][R14.64+0x4], R24 ;  /* 0x000004180e007986 */ /* 0x000fe2000c10190a */
[----:B------:R-:W-:Y:S01]  /*0c30*/  FFMA R26, R4, R29, R26 ;  /* 0x0000001d041a7223 */ /* 0x000fe2000000001a */
[----:B------:R-:W-:Y:S01]  /*0c40*/  FFMA R29, R5, R27, R28 ;  /* 0x0000001b051d7223 */ /* 0x000fe2000000001c */
[----:B------:R-:W-:Y:S01]  /*0c50*/  FFMA R10, R6, R21, R10 ;  /* 0x00000015060a7223 */ /* 0x000fe2000000000a */
[----:B------:R0:W-:Y:S02]  /*0c60*/  STG.E desc[UR10][R14.64], R11 ;  /* 0x0000000b0e007986 */ /* 0x0001e4000c10190a */
[----:B------:R-:W-:-:S02]  /*0c70*/  FFMA R20, R4, R20, R29 ;  /* 0x0000001404147223 */ /* 0x000fc4000000001d */
[----:B------:R-:W4:Y:S01]  /*0c80*/  LDG.E.CONSTANT R29, desc[UR10][R16.64+0x24] ;  /* 0x0000240a101d7981 */ /* 0x000f22000c1e9900 */
[----:B0-----:R-:W-:-:S03]  /*0c90*/  FFMA R11, R7, R21, R26 ;  /* 0x00000015070b7223 */ /* 0x001fc6000000001a */
[----:B------:R0:W-:Y:S04]  /*0ca0*/  STG.E desc[UR10][R14.64+0x8], R21 ;  /* 0x000008150e007986 */ /* 0x0001e8000c10190a */
[----:B------:R4:W-:Y:S04]  /*0cb0*/  STG.E desc[UR10][R14.64+0xc], R10 ;  /* 0x00000c0a0e007986 */ /* 0x0009e8000c10190a */
[----:B0-----:R-:W4:Y:S01]  /*0cc0*/  LDG.E.CONSTANT R21, desc[UR10][R16.64+0x28] ;  /* 0x0000280a10157981 */ /* 0x001f22000c1e9900 */
[----:B--2---:R-:W-:-:S04]  /*0cd0*/  FMUL R24, R4, R25 ;  /* 0x0000001904187220 */ /* 0x004fc80000400000 */
[----:B------:R-:W-:Y:S01]  /*0ce0*/  FFMA R26, R5, R23, R24 ;  /* 0x00000017051a7223 */ /* 0x000fe20000000018 */
[-C--:B------:R-:W-:Y:S01]  /*0cf0*/  FFMA R24, R6, R10.reuse, R11 ;  /* 0x0000000a06187223 */ /* 0x080fe2000000000b */
[----:B------:R-:W-:Y:S02]  /*0d00*/  FFMA R11, R7, R10, R20 ;  /* 0x0000000a070b7223 */ /* 0x000fe40000000014 */
[C---:B------:R-:W-:Y:S01]  /*0d10*/  FFMA R20, R4.reuse, R27, R26 ;  /* 0x0000001b04147223 */ /* 0x040fe2000000001a */
[----:B---3--:R-:W-:-:S04]  /*0d20*/  FMUL R26, R4, R18 ;  /* 0x00000012041a7220 */ /* 0x008fc80000400000 */
[----:B------:R-:W-:Y:S01]  /*0d30*/  FFMA R27, R5, R25, R26 ;  /* 0x00000019051b7223 */ /* 0x000fe2000000001a */
[-C--:B------:R-:W-:Y:S02]  /*0d40*/  FFMA R28, R6, R24.reuse, R11 ;  /* 0x00000018061c7223 */ /* 0x080fe4000000000b */
[----:B------:R-:W2:Y:S01]  /*0d50*/  LDG.E.CONSTANT R11, desc[UR10][R16.64+0x2c] ;  /* 0x00002c0a100b7981 */ /* 0x000ea2000c1e9900 */
[----:B------:R-:W-:Y:S01]  /*0d60*/  FFMA R27, R4, R23, R27 ;  /* 0x00000017041b7223 */ /* 0x000fe2000000001b */
[----:B------:R-:W-:-:S04]  /*0d70*/  FFMA R23, R7, R24, R20 ;  /* 0x0000001807177223 */ /* 0x000fc80000000014 */
[----:B------:R-:W-:Y:S01]  /*0d80*/  FFMA R26, R6, R28, R23 ;  /* 0x0000001c061a7223 */ /* 0x000fe20000000017 */
[----:B----4-:R-:W-:Y:S01]  /*0d90*/  FMUL R10, R4, R22 ;  /* 0x00000016040a7220 */ /* 0x010fe20000400000 */
[----:B------:R-:W3:Y:S03]  /*0da0*/  LDG.E.CONSTANT R23, desc[UR10][R16.64+0x30] ;  /* 0x0000300a10177981 */ /* 0x000ee6000c1e9900 */
[----:B------:R-:W-:-:S04]  /*0db0*/  FFMA R10, R5, R18, R10 ;  /* 0x00000012050a7223 */ /* 0x000fc8000000000a */
[----:B------:R-:W-:Y:S02]  /*0dc0*/  FFMA R10, R4, R25, R10 ;  /* 0x00000019040a7223 */ /* 0x000fe4000000000a */
[----:B------:R-:W4:Y:S01]  /*0dd0*/  LDG.E.CONSTANT R25, desc[UR10][R16.64+0x34] ;  /* 0x0000340a10197981 */ /* 0x000f22000c1e9900 */
[----:B------:R-:W-:-:S04]  /*0de0*/  FFMA R27, R7, R28, R27 ;  /* 0x0000001c071b7223 */ /* 0x000fc8000000001b */
[-C--:B------:R-:W-:Y:S01]  /*0df0*/  FFMA R20, R6, R26.reuse, R27 ;  /* 0x0000001a06147223 */ /* 0x080fe2000000001b */
[----:B------:R-:W-:Y:S01]  /*0e00*/  FFMA R27, R7, R26, R10 ;  /* 0x0000001a071b7223 */ /* 0x000fe2000000000a */
[----:B------:R-:W-:-:S04]  /*0e10*/  FMUL R10, R4, R29 ;  /* 0x0000001d040a7220 */ /* 0x000fc80000400000 */
[----:B------:R-:W-:-:S04]  /*0e20*/  FFMA R10, R5, R22, R10 ;  /* 0x00000016050a7223 */ /* 0x000fc8000000000a */
[C---:B------:R-:W-:Y:S01]  /*0e30*/  FFMA R10, R4.reuse, R18, R10 ;  /* 0x00000012040a7223 */ /* 0x040fe2000000000a */
[----:B------:R3:W-:Y:S01]  /*0e40*/  STG.E desc[UR10][R14.64+0x10], R24 ;  /* 0x000010180e007986 */ /* 0x0007e2000c10190a */
[----:B------:R-:W-:-:S04]  /*0e50*/  FMUL R18, R4, R21 ;  /* 0x0000001504127220 */ /* 0x000fc80000400000 */
[----:B------:R-:W-:-:S04]  /*0e60*/  FFMA R18, R5, R29, R18 ;  /* 0x0000001d05127223 */ /* 0x000fc80000000012 */
[C---:B------:R-:W-:Y:S01]  /*0e70*/  FFMA R22, R4.reuse, R22, R18 ;  /* 0x0000001604167223 */ /* 0x040fe20000000012 */
[----:B------:R4:W-:Y:S01]  /*0e80*/  STG.E desc[UR10][R14.64+0x18], R26 ;  /* 0x0000181a0e007986 */ /* 0x0009e2000c10190a */
[C---:B--2---:R-:W-:Y:S01]  /*0e90*/  FMUL R18, R4.reuse, R11 ;  /* 0x0000000b04127220 */ /* 0x044fe20000400000 */
[----:B---3--:R-:W-:-:S04]  /*0ea0*/  FMUL R24, R4, R23 ;  /* 0x0000001704187220 */ /* 0x008fc80000400000 */
[C---:B------:R-:W-:Y:S01]  /*0eb0*/  FFMA R24, R5.reuse, R11, R24 ;  /* 0x0000000b05187223 */ /* 0x040fe20000000018 */
[----:B------:R-:W-:-:S03]  /*0ec0*/  FFMA R18, R5, R21, R18 ;  /* 0x0000001505127223 */ /* 0x000fc60000000012 */
[C---:B------:R-:W-:Y:S01]  /*0ed0*/  FFMA R24, R4.reuse, R21, R24 ;  /* 0x0000001504187223 */ /* 0x040fe20000000018 */
[----:B----4-:R-:W-:Y:S01]  /*0ee0*/  FMUL R26, R4, R25 ;  /* 0x00000019041a7220 */ /* 0x010fe20000400000 */
[----:B------:R-:W2:Y:S03]  /*0ef0*/  LDG.E.CONSTANT R21, desc[UR10][R16.64+0x38] ;  /* 0x0000380a10157981 */ /* 0x000ea6000c1e9900 */
[----:B------:R-:W-:-:S04]  /*0f00*/  FFMA R26, R5, R23, R26 ;  /* 0x00000017051a7223 */ /* 0x000fc8000000001a */
[----:B------:R-:W-:Y:S02]  /*0f10*/  FFMA R26, R4, R11, R26 ;  /* 0x0000000b041a7223 */ /* 0x000fe4000000001a */
[----:B------:R0:W3:Y:S01]  /*0f20*/  LDG.E.CONSTANT R11, desc[UR10][R16.64+0x3c] ;  /* 0x00003c0a100b7981 */ /* 0x0000e2000c1e9900 */
[-C--:B------:R-:W-:Y:S01]  /*0f30*/  FFMA R27, R6, R20.reuse, R27 ;  /* 0x00000014061b7223 */ /* 0x080fe2000000001b */
[----:B------:R-:W-:Y:S01]  /*0f40*/  FFMA R10, R7, R20, R10 ;  /* 0x00000014070a7223 */ /* 0x000fe2000000000a */
[----:B------:R-:W-:-:S03]  /*0f50*/  FFMA R18, R4, R29, R18 ;  /* 0x0000001d04127223 */ /* 0x000fc60000000012 */
[-C--:B------:R-:W-:Y:S01]  /*0f60*/  FFMA R29, R6, R27.reuse, R10 ;  /* 0x0000001b061d7223 */ /* 0x080fe2000000000a */
[----:B------:R-:W-:-:S03]  /*0f70*/  FFMA R22, R7, R27, R22 ;  /* 0x0000001b07167223 */ /* 0x000fc60000000016 */
[-C--:B------:R-:W-:Y:S01]  /*0f80*/  FFMA R18, R7, R29.reuse, R18 ;  /* 0x0000001d07127223 */ /* 0x080fe20000000012 */
[----:B------:R-:W-:-:S04]  /*0f90*/  FFMA R22, R6, R29, R22 ;  /* 0x0000001d06167223 */ /* 0x000fc80000000016 */
[----:B0-----:R-:W-:Y:S01]  /*0fa0*/  FFMA R17, R7, R22, R24 ;  /* 0x0000001607117223 */ /* 0x001fe20000000018 */
[----:B------:R-:W-:Y:S01]  /*0fb0*/  ULEA.HI UR8, UR7, 0x1, URZ, 0x1f ;  /* 0x0000000107087891 */ /* 0x000fe2000f8ff8ff */
[----:B------:R-:W-:Y:S01]  /*0fc0*/  STG.E desc[UR10][R14.64+0x14], R28 ;  /* 0x0000141c0e007986 */ /* 0x000fe2000c10190a */
[----:B------:R-:W-:Y:S02]  /*0fd0*/  IADD3 R8, PT, PT, R8, 0x8, RZ ;  /* 0x0000000808087810 */ /* 0x000fe40007ffe0ff */
[----:B------:R-:W-:Y:S01]  /*0fe0*/  ULOP3.LUT UR8, UR8, 0xfffffff8, URZ, 0xc0, !UPT ;  /* 0xfffffff808087892 */ /* 0x000fe2000f8ec0ff */
[----:B------:R-:W-:Y:S04]  /*0ff0*/  STG.E desc[UR10][R14.64+0x20], R27 ;  /* 0x0000201b0e007986 */ /* 0x000fe8000c10190a */
[----:B------:R-:W-:Y:S04]  /*1000*/  STG.E desc[UR10][R14.64+0x24], R29 ;  /* 0x0000241d0e007986 */ /* 0x000fe8000c10190a */
[----:B------:R-:W-:Y:S01]  /*1010*/  STG.E desc[UR10][R14.64+0x28], R22 ;  /* 0x000028160e007986 */ /* 0x000fe2000c10190a */
[----:B------:R-:W-:-:S03]  /*1020*/  ISETP.NE.AND P0, PT, R8, UR8, PT ;  /* 0x0000000808007c0c */ /* 0x000fc6000bf05270 */
[----:B------:R0:W-:Y:S02]  /*1030*/  STG.E desc[UR10][R14.64+0x1c], R20 ;  /* 0x00001c140e007986 */ /* 0x0001e4000c10190a */
[----:B0-----:R-:W-:Y:S01]  /*1040*/  MOV R20, R19 ;  /* 0x0000001300147202 */ /* 0x001fe20000000f00 */
[----:B--2---:R-:W-:-:S04]  /*1050*/  FMUL R10, R4, R21 ;  /* 0x00000015040a7220 */ /* 0x004fc80000400000 */
[----:B------:R-:W-:-:S04]  /*1060*/  FFMA R10, R5, R25, R10 ;  /* 0x00000019050a7223 */ /* 0x000fc8000000000a */
[C---:B------:R-:W-:Y:S01]  /*1070*/  FFMA R10, R4.reuse, R23, R10 ;  /* 0x00000017040a7223 */ /* 0x040fe2000000000a */
[----:B---3--:R-:W-:Y:S01]  /*1080*/  FMUL R16, R4, R11 ;  /* 0x0000000b04107220 */ /* 0x008fe20000400000 */
[----:B------:R-:W-:-:S03]  /*1090*/  FFMA R23, R6, R22, R18 ;  /* 0x0000001606177223 */ /* 0x000fc60000000012 */
[----:B------:R-:W-:Y:S01]  /*10a0*/  FFMA R16, R5, R21, R16 ;  /* 0x0000001505107223 */ /* 0x000fe20000000010 */
[-C--:B------:R-:W-:Y:S01]  /*10b0*/  FFMA R17, R6, R23.reuse, R17 ;  /* 0x0000001706117223 */ /* 0x080fe20000000011 */
[C---:B------:R-:W-:Y:S02]  /*10c0*/  FFMA R26, R7.reuse, R23, R26 ;  /* 0x00000017071a7223 */ /* 0x040fe4000000001a */
[----:B------:R-:W-:Y:S01]  /*10d0*/  FFMA R16, R4, R25, R16 ;  /* 0x0000001904107223 */ /* 0x000fe20000000010 */
[-C--:B------:R-:W-:Y:S01]  /*10e0*/  FFMA R10, R7, R17.reuse, R10 ;  /* 0x00000011070a7223 */ /* 0x080fe2000000000a */
[----:B------:R-:W-:-:S04]  /*10f0*/  FFMA R25, R6, R17, R26 ;  /* 0x0000001106197223 */ /* 0x000fc8000000001a */
[-C--:B------:R-:W-:Y:S01]  /*1100*/  FFMA R18, R6, R25.reuse, R10 ;  /* 0x0000001906127223 */ /* 0x080fe2000000000a */
[----:B------:R-:W-:-:S04]  /*1110*/  FFMA R16, R7, R25, R16 ;  /* 0x0000001907107223 */ /* 0x000fc80000000010 */
[----:B------:R-:W-:Y:S01]  /*1120*/  FFMA R10, R6, R18, R16 ;  /* 0x00000012060a7223 */ /* 0x000fe20000000010 */
[----:B------:R1:W-:Y:S04]  /*1130*/  STG.E desc[UR10][R14.64+0x2c], R23 ;  /* 0x00002c170e007986 */ /* 0x0003e8000c10190a */
[----:B------:R1:W-:Y:S04]  /*1140*/  STG.E desc[UR10][R14.64+0x30], R17 ;  /* 0x000030110e007986 */ /* 0x0003e8000c10190a */
[----:B------:R1:W-:Y:S04]  /*1150*/  STG.E desc[UR10][R14.64+0x34], R25 ;  /* 0x000034190e007986 */ /* 0x0003e8000c10190a */
[----:B------:R1:W-:Y:S04]  /*1160*/  STG.E desc[UR10][R14.64+0x38], R18 ;  /* 0x000038120e007986 */ /* 0x0003e8000c10190a */
[----:B------:R1:W-:Y:S01]  /*1170*/  STG.E desc[UR10][R14.64+0x3c], R10 ;  /* 0x00003c0a0e007986 */ /* 0x0003e2000c10190a */
[----:B------:R-:W-:-:S04]  /*1180*/  IADD3 R16, PT, PT, R19, 0x10, RZ ;  /* 0x0000001013107810 */ /* 0x000fc80007ffe0ff */
[----:B------:R-:W-:Y:S01]  /*1190*/  MOV R19, R16 ;  /* 0x0000001000137202 */ /* 0x000fe20000000f00 */
[----:B------:R-:W-:Y:S06]  /*11a0*/  @P0 BRA `(.L_x_34) ;  /* 0xfffffff800140947 */ /* 0x000fec000383ffff */
[----:B------:R-:W-:Y:S02]  /*11b0*/  IADD3 R19, PT, PT, R20, 0x11, RZ ;  /* 0x0000001114137810 */ /* 0x000fe40007ffe0ff */
[----:B------:R-:W-:-:S07]  /*11c0*/  MOV R8, R16 ;  /* 0x0000001000087202 */ /* 0x000fce0000000f00 */
.L_x_33:
[----:B------:R-:W-:-:S04]  /*11d0*/  ULEA.HI UR15, UR7, 0x1, URZ, 0x1f ;  /* 0x00000001070f7891 */ /* 0x000fc8000f8ff8ff */
[----:B------:R-:W-:-:S09]  /*11e0*/  ULOP3.LUT UP0, UR8, UR15, 0x7, URZ, 0xc0, !UPT ;  /* 0x000000070f087892 */ /* 0x000fd2000f80c0ff */
[----:B------:R-:W-:Y:S05]  /*11f0*/  BRA.U !UP0, `(.L_x_35) ;  /* 0x00000009080c7547 */ /* 0x000fea000b800000 */
[----:B------:R-:W-:Y:S02]  /*1200*/  UIADD3 UR8, UPT, UPT, UR8, -0x1, URZ ;  /* 0xffffffff08087890 */ /* 0x000fe4000fffe0ff */
[----:B------:R-:W-:Y:S02]  /*1210*/  ULOP3.LUT UP1, URZ, UR15, 0x3, URZ, 0xc0, !UPT ;  /* 0x000000030fff7892 */ /* 0x000fe4000f82c0ff */
[----:B------:R-:W-:-:S09]  /*1220*/  UISETP.GE.U32.AND UP0, UPT, UR8, 0x3, UPT ;  /* 0x000000030800788c */ /* 0x000fd2000bf06070 */
[----:B------:R-:W-:Y:S05]  /*1230*/  BRA.U !UP0, `(.L_x_36) ;  /* 0x0000000508007547 */ /* 0x000fea000b800000 */
[----:B01----:R-:W0:Y:S02]  /*1240*/  LDC.64 R14, c[0x0][0x380] ;  /* 0x0000e000ff0e7b82 */ /* 0x003e240000000a00 */
[----:B0-----:R-:W-:-:S04]  /*1250*/  IMAD.WIDE R16, R8, 0x4, R14 ;  /* 0x0000000408107825 */ /* 0x001fc800078e020e */
[----:B------:R-:W-:Y:S01]  /*1260*/  IMAD.WIDE R14, R19, 0x4, R14 ;  /* 0x00000004130e7825 */ /* 0x000fe200078e020e */
[----:B------:R-:W2:Y:S04]  /*1270*/  LDG.E.CONSTANT R25, desc[UR10][R16.64] ;  /* 0x0000000a10197981 */ /* 0x000ea8000c1e9900 */
[----:B------:R-:W3:Y:S04]  /*1280*/  LDG.E.CONSTANT R22, desc[UR10][R16.64+0x8] ;  /* 0x0000080a10167981 */ /* 0x000ee8000c1e9900 */
[----:B------:R-:W4:Y:S04]  /*1290*/  LDG.E.CONSTANT R15, desc[UR10][R14.64] ;  /* 0x0000000a0e0f7981 */ /* 0x000f28000c1e9900 */
[----:B------:R-:W3:Y:S04]  /*12a0*/  LDG.E.CONSTANT R29, desc[UR10][R16.64+0xc] ;  /* 0x00000c0a101d7981 */ /* 0x000ee8000c1e9900 */
[----:B------:R-:W3:Y:S04]  /*12b0*/  LDG.E.CONSTANT R27, desc[UR10][R16.64+0x10] ;  /* 0x0000100a101b7981 */ /* 0x000ee8000c1e9900 */
[----:B------:R-:W3:Y:S01]  /*12c0*/  LDG.E.CONSTANT R23, desc[UR10][R16.64+0x14] ;  /* 0x0000140a10177981 */ /* 0x000ee2000c1e9900 */
[----:B--2--5:R-:W-:-:S04]  /*12d0*/  FMUL R20, R4, R25 ;  /* 0x0000001904147220 */ /* 0x024fc80000400000 */
[----:B------:R-:W-:Y:S01]  /*12e0*/  FFMA R20, R5, R11, R20 ;  /* 0x0000000b05147223 */ /* 0x000fe20000000014 */
[----:B----4-:R-:W-:-:S03]  /*12f0*/  FMUL R24, R4, R15 ;  /* 0x0000000f04187220 */ /* 0x010fc60000400000 */
[----:B------:R-:W-:Y:S02]  /*1300*/  FFMA R20, R4, R21, R20 ;  /* 0x0000001504147223 */ /* 0x000fe40000000014 */
[----:B------:R-:W2:Y:S01]  /*1310*/  LDG.E.CONSTANT R21, desc[UR10][R16.64+0x18] ;  /* 0x0000180a10157981 */ /* 0x000ea2000c1e9900 */
[----:B------:R-:W-:-:S04]  /*1320*/  FFMA R24, R5, R25, R24 ;  /* 0x0000001905187223 */ /* 0x000fc80000000018 */
[C---:B------:R-:W-:Y:S02]  /*1330*/  FFMA R14, R4.reuse, R11, R24 ;  /* 0x0000000b040e7223 */ /* 0x040fe40000000018 */
[----:B------:R0:W4:Y:S01]  /*1340*/  LDG.E.CONSTANT R11, desc[UR10][R16.64+0x1c] ;  /* 0x00001c0a100b7981 */ /* 0x000122000c1e9900 */
[C---:B------:R-:W-:Y:S01]  /*1350*/  FFMA R20, R7.reuse, R18, R20 ;  /* 0x0000001207147223 */ /* 0x040fe20000000014 */
[C---:B---3--:R-:W-:Y:S01]  /*1360*/  FMUL R18, R4.reuse, R22 ;  /* 0x0000001604127220 */ /* 0x048fe20000400000 */
[----:B------:R-:W-:Y:S01]  /*1370*/  FMUL R24, R4, R29 ;  /* 0x0000001d04187220 */ /* 0x000fe20000400000 */
[-C--:B------:R-:W-:Y:S01]  /*1380*/  FFMA R14, R7, R10.reuse, R14 ;  /* 0x0000000a070e7223 */ /* 0x080fe2000000000e */
[----:B------:R-:W-:Y:S01]  /*1390*/  FFMA R20, R6, R10, R20 ;  /* 0x0000000a06147223 */ /* 0x000fe20000000014 */
[C---:B------:R-:W-:Y:S01]  /*13a0*/  FFMA R18, R5.reuse, R15, R18 ;  /* 0x0000000f05127223 */ /* 0x040fe20000000012 */
[----:B------:R-:W-:Y:S01]  /*13b0*/  FFMA R10, R5, R22, R24 ;  /* 0x00000016050a7223 */ /* 0x000fe20000000018 */
[----:B------:R-:W-:-:S02]  /*13c0*/  FMUL R24, R4, R27 ;  /* 0x0000001b04187220 */ /* 0x000fc40000400000 */
[C---:B------:R-:W-:Y:S01]  /*13d0*/  FFMA R18, R4.reuse, R25, R18 ;  /* 0x0000001904127223 */ /* 0x040fe20000000012 */
[C---:B------:R-:W-:Y:S01]  /*13e0*/  FFMA R10, R4.reuse, R15, R10 ;  /* 0x0000000f040a7223 */ /* 0x040fe2000000000a */
[----:B0-----:R-:W-:Y:S01]  /*13f0*/  FFMA R17, R5, R29, R24 ;  /* 0x0000001d05117223 */ /* 0x001fe20000000018 */
[----:B------:R-:W-:Y:S01]  /*1400*/  FMUL R16, R4, R23 ;  /* 0x0000001704107220 */ /* 0x000fe20000400000 */
[-C--:B------:R-:W-:Y:S01]  /*1410*/  FFMA R25, R6, R20.reuse, R14 ;  /* 0x0000001406197223 */ /* 0x080fe2000000000e */
[----:B------:R-:W-:Y:S01]  /*1420*/  FFMA R15, R7, R20, R18 ;  /* 0x00000014070f7223 */ /* 0x000fe20000000012 */
[----:B------:R-:W-:Y:S01]  /*1430*/  FFMA R14, R4, R22, R17 ;  /* 0x00000016040e7223 */ /* 0x000fe20000000011 */
[----:B------:R-:W-:Y:S02]  /*1440*/  FFMA R17, R5, R27, R16 ;  /* 0x0000001b05117223 */ /* 0x000fe40000000010 */
[-C--:B------:R-:W-:Y:S01]  /*1450*/  FFMA R22, R6, R25.reuse, R15 ;  /* 0x0000001906167223 */ /* 0x080fe2000000000f */
[----:B------:R-:W-:Y:S01]  /*1460*/  FFMA R15, R7, R25, R10 ;  /* 0x00000019070f7223 */ /* 0x000fe2000000000a */
[----:B------:R-:W-:-:S02]  /*1470*/  FFMA R10, R4, R29, R17 ;  /* 0x0000001d040a7223 */ /* 0x000fc40000000011 */
[-C--:B------:R-:W-:Y:S01]  /*1480*/  FFMA R17, R7, R22.reuse, R14 ;  /* 0x0000001607117223 */ /* 0x080fe2000000000e */
[----:B------:R-:W-:Y:S01]  /*1490*/  FFMA R29, R6, R22, R15 ;  /* 0x00000016061d7223 */ /* 0x000fe2000000000f */
[----:B------:R-:W-:-:S05]  /*14a0*/  IMAD.WIDE R14, R8, 0x4, R12 ;  /* 0x00000004080e7825 */ /* 0x000fca00078e020c */
[----:B------:R0:W-:Y:S02]  /*14b0*/  STG.E desc[UR10][R14.64], R20 ;  /* 0x000000140e007986 */ /* 0x0001e4000c10190a */
[----:B0-----:R-:W-:Y:S01]  /*14c0*/  IADD3 R20, PT, PT, R8, 0x8, RZ ;  /* 0x0000000808147810 */ /* 0x001fe20007ffe0ff */
[----:B--2---:R-:W-:-:S04]  /*14d0*/  FMUL R16, R4, R21 ;  /* 0x0000001504107220 */ /* 0x004fc80000400000 */
[----:B------:R-:W-:Y:S01]  /*14e0*/  FFMA R16, R5, R23, R16 ;  /* 0x0000001705107223 */ /* 0x000fe20000000010 */
[----:B----4-:R-:W-:-:S03]  /*14f0*/  FMUL R18, R4, R11 ;  /* 0x0000000b04127220 */ /* 0x010fc60000400000 */
[----:B------:R-:W-:Y:S01]  /*1500*/  FFMA R16, R4, R27, R16 ;  /* 0x0000001b04107223 */ /* 0x000fe20000000010 */
[CC--:B------:R-:W-:Y:S01]  /*1510*/  FFMA R27, R6.reuse, R29.reuse, R17 ;  /* 0x0000001d061b7223 */ /* 0x0c0fe20000000011 */
[----:B------:R-:W-:Y:S01]  /*1520*/  FFMA R17, R7, R29, R10 ;  /* 0x0000001d07117223 */ /* 0x000fe2000000000a */
[----:B------:R-:W-:Y:S02]  /*1530*/  FFMA R10, R5, R21, R18 ;  /* 0x00000015050a7223 */ /* 0x000fe40000000012 */
[-C--:B------:R-:W-:Y:S01]  /*1540*/  FFMA R18, R7, R27.reuse, R16 ;  /* 0x0000001b07127223 */ /* 0x080fe20000000010 */
[----:B------:R-:W-:Y:S01]  /*1550*/  FFMA R24, R6, R27, R17 ;  /* 0x0000001b06187223 */ /* 0x000fe20000000011 */
[----:B------:R-:W-:Y:S01]  /*1560*/  FFMA R10, R4, R23, R10 ;  /* 0x00000017040a7223 */ /* 0x000fe2000000000a */
[----:B------:R-:W-:-:S04]  /*1570*/  IMAD.WIDE R16, R19, 0x4, R12 ;  /* 0x0000000413107825 */ /* 0x000fc800078e020c */
[-C--:B------:R-:W-:Y:S01]  /*1580*/  FFMA R18, R6, R24.reuse, R18 ;  /* 0x0000001806127223 */ /* 0x080fe20000000012 */
[----:B------:R-:W-:-:S04]  /*1590*/  FFMA R19, R7, R24, R10 ;  /* 0x0000001807137223 */ /* 0x000fc8000000000a */
[----:B------:R-:W-:Y:S01]  /*15a0*/  FFMA R10, R6, R18, R19 ;  /* 0x00000012060a7223 */ /* 0x000fe20000000013 */
[----:B------:R2:W-:Y:S04]  /*15b0*/  STG.E desc[UR10][R16.64], R25 ;  /* 0x0000001910007986 */ /* 0x0005e8000c10190a */
[----:B------:R2:W-:Y:S04]  /*15c0*/  STG.E desc[UR10][R14.64+0x8], R22 ;  /* 0x000008160e007986 */ /* 0x0005e8000c10190a */
[----:B------:R2:W-:Y:S04]  /*15d0*/  STG.E desc[UR10][R14.64+0xc], R29 ;  /* 0x00000c1d0e007986 */ /* 0x0005e8000c10190a */
[----:B------:R2:W-:Y:S04]  /*15e0*/  STG.E desc[UR10][R14.64+0x10], R27 ;  /* 0x0000101b0e007986 */ /* 0x0005e8000c10190a */
[----:B------:R2:W-:Y:S04]  /*15f0*/  STG.E desc[UR10][R14.64+0x14], R24 ;  /* 0x000014180e007986 */ /* 0x0005e8000c10190a */
[----:B------:R2:W-:Y:S04]  /*1600*/  STG.E desc[UR10][R14.64+0x18], R18 ;  /* 0x000018120e007986 */ /* 0x0005e8000c10190a */
[----:B------:R2:W-:Y:S01]  /*1610*/  STG.E desc[UR10][R14.64+0x1c], R10 ;  /* 0x00001c0a0e007986 */ /* 0x0005e2000c10190a */
[----:B------:R-:W-:-:S02]  /*1620*/  IADD3 R19, PT, PT, R8, 0x9, RZ ;  /* 0x0000000908137810 */ /* 0x000fc40007ffe0ff */
[----:B------:R-:W-:-:S07]  /*1630*/  MOV R8, R20 ;  /* 0x0000001400087202 */ /* 0x000fce0000000f00 */
.L_x_36:
[----:B------:R-:W-:Y:S05]  /*1640*/  BRA.U !UP1, `(.L_x_35) ;  /* 0x0000000109f87547 */ /* 0x000fea000b800000 */
[----:B------:R-:W-:Y:S02]  /*1650*/  ULOP3.LUT UP1, URZ, UR7, 0x6, URZ, 0xc0, !UPT ;  /* 0x0000000607ff7892 */ /* 0x000fe4000f82c0ff */
[----:B------:R-:W-:-:S07]  /*1660*/  ULOP3.LUT UP0, URZ, UR7, 0x2, URZ, 0xc0, !UPT ;  /* 0x0000000207ff7892 */ /* 0x000fce000f80c0ff */
[----:B------:R-:W-:Y:S05]  /*1670*/  BRA.U !UP1, `(.L_x_37) ;  /* 0x0000000109907547 */ /* 0x000fea000b800000 */
[----:B-12---:R-:W0:Y:S02]  /*1680*/  LDC.64 R16, c[0x0][0x380] ;  /* 0x0000e000ff107b82 */ /* 0x006e240000000a00 */
[----:B0-----:R-:W-:-:S04]  /*1690*/  IMAD.WIDE R14, R8, 0x4, R16 ;  /* 0x00000004080e7825 */ /* 0x001fc800078e0210 */
[----:B------:R-:W-:Y:S01]  /*16a0*/  IMAD.WIDE R16, R19, 0x4, R16 ;  /* 0x0000000413107825 */ /* 0x000fe200078e0210 */
[----:B------:R-:W2:Y:S05]  /*16b0*/  LDG.E.CONSTANT R23, desc[UR10][R14.64] ;  /* 0x0000000a0e177981 */ /* 0x000eaa000c1e9900 */
[----:B------:R-:W3:Y:S01]  /*16c0*/  LDG.E.CONSTANT R17, desc[UR10][R16.64] ;  /* 0x0000000a10117981 */ /* 0x000ee2000c1e9900 */
[----:B--2--5:R-:W-:-:S04]  /*16d0*/  FMUL R20, R4, R23 ;  /* 0x0000001704147220 */ /* 0x024fc80000400000 */
[----:B------:R-:W-:Y:S01]  /*16e0*/  FFMA R25, R5, R11, R20 ;  /* 0x0000000b05197223 */ /* 0x000fe20000000014 */
[----:B---3--:R-:W-:-:S03]  /*16f0*/  FMUL R22, R4, R17 ;  /* 0x0000001104167220 */ /* 0x008fc60000400000 */
[C---:B------:R-:W-:Y:S01]  /*1700*/  FFMA R20, R4.reuse, R21, R25 ;  /* 0x0000001504147223 */ /* 0x040fe20000000019 */
[----:B------:R-:W-:Y:S01]  /*1710*/  FFMA R22, R5, R23, R22 ;  /* 0x0000001705167223 */ /* 0x000fe20000000016 */
[----:B------:R-:W2:Y:S03]  /*1720*/  LDG.E.CONSTANT R21, desc[UR10][R14.64+0x8] ;  /* 0x0000080a0e157981 */ /* 0x000ea6000c1e9900 */
[----:B------:R-:W-:Y:S02]  /*1730*/  FFMA R27, R4, R11, R22 ;  /* 0x0000000b041b7223 */ /* 0x000fe40000000016 */
[----:B------:R-:W3:Y:S01]  /*1740*/  LDG.E.CONSTANT R11, desc[UR10][R14.64+0xc] ;  /* 0x00000c0a0e0b7981 */ /* 0x000ee2000c1e9900 */
[C---:B------:R-:W-:Y:S01]  /*1750*/  FFMA R25, R7.reuse, R18, R20 ;  /* 0x0000001207197223 */ /* 0x040fe20000000014 */
[----:B------:R-:W-:Y:S01]  /*1760*/  FFMA R16, R7, R10, R27 ;  /* 0x0000000a07107223 */ /* 0x000fe2000000001b */
[----:B------:R-:W-:-:S02]  /*1770*/  IADD3 R20, PT, PT, R8, 0x4, RZ ;  /* 0x0000000408147810 */ /* 0x000fc40007ffe0ff */
[----:B------:R-:W-:Y:S01]  /*1780*/  FFMA R25, R6, R10, R25 ;  /* 0x0000000a06197223 */ /* 0x000fe20000000019 */
[----:B--2---:R-:W-:-:S04]  /*1790*/  FMUL R22, R4, R21 ;  /* 0x0000001504167220 */ /* 0x004fc80000400000 */
[----:B------:R-:W-:Y:S01]  /*17a0*/  FFMA R29, R5, R17, R22 ;  /* 0x00000011051d7223 */ /* 0x000fe20000000016 */
[----:B---3--:R-:W-:-:S03]  /*17b0*/  FMUL R18, R4, R11 ;  /* 0x0000000b04127220 */ /* 0x008fc60000400000 */
[----:B------:R-:W-:Y:S01]  /*17c0*/  FFMA R10, R4, R23, R29 ;  /* 0x00000017040a7223 */ /* 0x000fe2000000001d */
[----:B------:R-:W-:Y:S01]  /*17d0*/  FFMA R18, R5, R21, R18 ;  /* 0x0000001505127223 */ /* 0x000fe20000000012 */
[-C--:B------:R-:W-:Y:S02]  /*17e0*/  FFMA R23, R6, R25.reuse, R16 ;  /* 0x0000001906177223 */ /* 0x080fe40000000010 */
[----:B------:R-:W-:Y:S01]  /*17f0*/  FFMA R15, R7, R25, R10 ;  /* 0x00000019070f7223 */ /* 0x000fe2000000000a */
[----:B------:R-:W-:Y:S01]  /*1800*/  FFMA R18, R4, R17, R18 ;  /* 0x0000001104127223 */ /* 0x000fe20000000012 */
[----:B------:R-:W-:Y:S01]  /*1810*/  IMAD.WIDE R16, R19, 0x4, R12 ;  /* 0x0000000413107825 */ /* 0x000fe200078e020c */
[----:B------:R-:W-:-:S03]  /*1820*/  IADD3 R19, PT, PT, R8, 0x5, RZ ;  /* 0x0000000508137810 */ /* 0x000fc60007ffe0ff */
[-C--:B------:R-:W-:Y:S01]  /*1830*/  FFMA R27, R7, R23.reuse, R18 ;  /* 0x00000017071b7223 */ /* 0x080fe20000000012 */
[----:B------:R-:W-:Y:S01]  /*1840*/  FFMA R18, R6, R23, R15 ;  /* 0x0000001706127223 */ /* 0x000fe2000000000f */
[----:B------:R-:W-:Y:S01]  /*1850*/  IMAD.WIDE R14, R8, 0x4, R12 ;  /* 0x00000004080e7825 */ /* 0x000fe200078e020c */
[----:B------:R-:W-:-:S03]  /*1860*/  MOV R8, R20 ;  /* 0x0000001400087202 */ /* 0x000fc60000000f00 */
[----:B------:R-:W-:Y:S01]  /*1870*/  FFMA R10, R6, R18, R27 ;  /* 0x00000012060a7223 */ /* 0x000fe2000000001b */
[----:B------:R3:W-:Y:S04]  /*1880*/  STG.E desc[UR10][R14.64], R25 ;  /* 0x000000190e007986 */ /* 0x0007e8000c10190a */
[----:B------:R3:W-:Y:S04]  /*1890*/  STG.E desc[UR10][R16.64], R23 ;  /* 0x0000001710007986 */ /* 0x0007e8000c10190a */
[----:B------:R3:W-:Y:S04]  /*18a0*/  STG.E desc[UR10][R14.64+0x8], R18 ;  /* 0x000008120e007986 */ /* 0x0007e8000c10190a */
[----:B------:R3:W-:Y:S02]  /*18b0*/  STG.E desc[UR10][R14.64+0xc], R10 ;  /* 0x00000c0a0e007986 */ /* 0x0007e4000c10190a */
.L_x_37:
[----:B------:R-:W-:Y:S05]  /*18c0*/  BRA.U UP0, `(.L_x_35) ;  /* 0x0000000100587547 */ /* 0x000fea000b800000 */
[----:B-123--:R-:W0:Y:S02]  /*18d0*/  LDC.64 R16, c[0x0][0x380] ;  /* 0x0000e000ff107b82 */ /* 0x00ee240000000a00 */
[----:B0-----:R-:W-:-:S04]  /*18e0*/  IMAD.WIDE R14, R8, 0x4, R16 ;  /* 0x00000004080e7825 */ /* 0x001fc800078e0210 */
[C---:B------:R-:W-:Y:S01]  /*18f0*/  IMAD.WIDE R16, R19.reuse, 0x4, R16 ;  /* 0x0000000413107825 */ /* 0x040fe200078e0210 */
[----:B------:R0:W2:Y:S04]  /*1900*/  LDG.E.CONSTANT R20, desc[UR10][R14.64] ;  /* 0x0000000a0e147981 */ /* 0x0000a8000c1e9900 */
[----:B------:R1:W3:Y:S01]  /*1910*/  LDG.E.CONSTANT R23, desc[UR10][R16.64] ;  /* 0x0000000a10177981 */ /* 0x0002e2000c1e9900 */
[----:B0-----:R-:W-:-:S04]  /*1920*/  IMAD.WIDE R14, R19, 0x4, R12 ;  /* 0x00000004130e7825 */ /* 0x001fc800078e020c */
[C---:B-1----:R-:W-:Y:S01]  /*1930*/  IMAD.WIDE R16, R8.reuse, 0x4, R12 ;  /* 0x0000000408107825 */ /* 0x042fe200078e020c */
[----:B------:R-:W-:-:S03]  /*1940*/  IADD3 R8, PT, PT, R8, 0x2, RZ ;  /* 0x0000000208087810 */ /* 0x000fc60007ffe0ff */
[C---:B--2--5:R-:W-:Y:S01]  /*1950*/  FMUL R22, R4.reuse, R20 ;  /* 0x0000001404167220 */ /* 0x064fe20000400000 */
[----:B---3--:R-:W-:-:S03]  /*1960*/  FMUL R25, R4, R23 ;  /* 0x0000001704197220 */ /* 0x008fc60000400000 */
[C---:B------:R-:W-:Y:S01]  /*1970*/  FFMA R27, R5.reuse, R11, R22 ;  /* 0x0000000b051b7223 */ /* 0x040fe20000000016 */
[----:B------:R-:W-:-:S03]  /*1980*/  FFMA R25, R5, R20, R25 ;  /* 0x0000001405197223 */ /* 0x000fc60000000019 */
[C---:B------:R-:W-:Y:S01]  /*1990*/  FFMA R22, R4.reuse, R21, R27 ;  /* 0x0000001504167223 */ /* 0x040fe2000000001b */
[----:B------:R-:W-:Y:S01]  /*19a0*/  MOV R21, R20 ;  /* 0x0000001400157202 */ /* 0x000fe20000000f00 */
[----:B------:R-:W-:Y:S02]  /*19b0*/  FFMA R25, R4, R11, R25 ;  /* 0x0000000b04197223 */ /* 0x000fe40000000019 */
[C---:B------:R-:W-:Y:S02]  /*19c0*/  FFMA R11, R7.reuse, R18, R22 ;  /* 0x00000012070b7223 */ /* 0x040fe40000000016 */
[-C--:B------:R-:W-:Y:S02]  /*19d0*/  FFMA R25, R7, R10.reuse, R25 ;  /* 0x0000000a07197223 */ /* 0x080fe40000000019 */
[----:B------:R-:W-:Y:S01]  /*19e0*/  FFMA R18, R6, R10, R11 ;  /* 0x0000000a06127223 */ /* 0x000fe2000000000b */
[----:B------:R-:W-:-:S03]  /*19f0*/  MOV R11, R23 ;  /* 0x00000017000b7202 */ /* 0x000fc60000000f00 */
[----:B------:R-:W-:Y:S01]  /*1a00*/  FFMA R10, R6, R18, R25 ;  /* 0x00000012060a7223 */ /* 0x000fe20000000019 */
[----:B------:R4:W-:Y:S04]  /*1a10*/  STG.E desc[UR10][R16.64], R18 ;  /* 0x0000001210007986 */ /* 0x0009e8000c10190a */
[----:B------:R4:W-:Y:S02]  /*1a20*/  STG.E desc[UR10][R14.64], R10 ;  /* 0x0000000a0e007986 */ /* 0x0009e4000c10190a */
.L_x_35:
[----:B------:R-:W-:-:S13]  /*1a30*/  ISETP.GE.AND P0, PT, R8, R9, PT ;  /* 0x000000090800720c */ /* 0x000fda0003f06270 */
[----:B------:R-:W-:Y:S05]  /*1a40*/  @P0 BRA `(.L_x_38) ;  /* 0x0000001000000947 */ /* 0x000fea0003800000 */
[CC--:B01234-:R-:W-:Y:S02]  /*1a50*/  IADD3 R14, PT, PT, R8.reuse, -R9.reuse, RZ ;  /* 0x80000009080e7210 */ /* 0x0dffe40007ffe0ff */
[----:B------:R-:W-:Y:S02]  /*1a60*/  IADD3 R9, PT, PT, -R8, R9, RZ ;  /* 0x0000000908097210 */ /* 0x000fe40007ffe1ff */
[----:B------:R-:W-:-:S13]  /*1a70*/  ISETP.GT.U32.AND P0, PT, R14, -0x10, PT ;  /* 0xfffffff00e00780c */ /* 0x000fda0003f04070 */
[----:B------:R-:W-:Y:S05]  /*1a80*/  @P0 BRA `(.L_x_39) ;  /* 0x0000000400e40947 */ /* 0x000fea0003800000 */
[----:B------:R-:W0:Y:S01]  /*1a90*/  LDC.64 R14, c[0x0][0x380] ;  /* 0x0000e000ff0e7b82 */ /* 0x000e220000000a00 */
[----:B------:R-:W-:-:S07]  /*1aa0*/  HFMA2 R19, -RZ, RZ, 0, 0 ;  /* 0x00000000ff137431 */ /* 0x000fce00000001ff */
.L_x_40:
[----:B0-----:R-:W-:-:S05]  /*1ab0*/  IMAD.WIDE R22, R8, 0x4, R14 ;  /* 0x0000000408167825 */ /* 0x001fca00078e020e */
[----:B------:R-:W2:Y:S04]  /*1ac0*/  LDG.E.CONSTANT R16, desc[UR10][R22.64] ;  /* 0x0000000a16107981 */ /* 0x000ea8000c1e9900 */
[----:B------:R-:W3:Y:S04]  /*1ad0*/  LDG.E.CONSTANT R17, desc[UR10][R22.64+0x8] ;  /* 0x0000080a16117981 */ /* 0x000ee8000c1e9900 */
[----:B------:R-:W4:Y:S04]  /*1ae0*/  LDG.E.CONSTANT R29, desc[UR10][R22.64+0x4] ;  /* 0x0000040a161d7981 */ /* 0x000f28000c1e9900 */
[----:B------:R-:W4:Y:S04]  /*1af0*/  LDG.E.CONSTANT R27, desc[UR10][R22.64+0xc] ;  /* 0x00000c0a161b7981 */ /* 0x000f28000c1e9900 */
[----:B------:R-:W4:Y:S01]  /*1b00*/  LDG.E.CONSTANT R25, desc[UR10][R22.64+0x10] ;  /* 0x0000100a16197981 */ /* 0x000f22000c1e9900 */
[----:B--2--5:R-:W-:-:S04]  /*1b10*/  FMUL R20, R4, R16 ;  /* 0x0000001004147220 */ /* 0x024fc80000400000 */
[----:B------:R-:W-:-:S04]  /*1b20*/  FFMA R20, R5, R11, R20 ;  /* 0x0000000b05147223 */ /* 0x000fc80000000014 */
[C---:B------:R-:W-:Y:S02]  /*1b30*/  FFMA R20, R4.reuse, R21, R20 ;  /* 0x0000001504147223 */ /* 0x040fe40000000014 */
[----:B------:R-:W2:Y:S01]  /*1b40*/  LDG.E.CONSTANT R21, desc[UR10][R22.64+0x14] ;  /* 0x0000140a16157981 */ /* 0x000ea2000c1e9900 */
[C---:B---3--:R-:W-:Y:S01]  /*1b50*/  FMUL R24, R4.reuse, R17 ;  /* 0x0000001104187220 */ /* 0x048fe20000400000 */
[----:B------:R-:W-:Y:S01]  /*1b60*/  FFMA R18, R7, R18, R20 ;  /* 0x0000001207127223 */ /* 0x000fe20000000014 */
[CC--:B----4-:R-:W-:Y:S02]  /*1b70*/  FMUL R20, R4.reuse, R29.reuse ;  /* 0x0000001d04147220 */ /* 0x0d0fe40000400000 */
[C---:B------:R-:W-:Y:S02]  /*1b80*/  FFMA R24, R5.reuse, R29, R24 ;  /* 0x0000001d05187223 */ /* 0x040fe40000000018 */
[-C--:B------:R-:W-:Y:S02]  /*1b90*/  FFMA R20, R5, R16.reuse, R20 ;  /* 0x0000001005147223 */ /* 0x080fe40000000014 */
[C---:B------:R-:W-:Y:S01]  /*1ba0*/  FFMA R24, R4.reuse, R16, R24 ;  /* 0x0000001004187223 */ /* 0x040fe20000000018 */
[C---:B------:R-:W-:Y:S01]  /*1bb0*/  FMUL R16, R4.reuse, R27 ;  /* 0x0000001b04107220 */ /* 0x040fe20000400000 */
[----:B------:R-:W-:Y:S01]  /*1bc0*/  FFMA R20, R4, R11, R20 ;  /* 0x0000000b04147223 */ /* 0x000fe20000000014 */
[----:B------:R-:W-:-:S02]  /*1bd0*/  FFMA R11, R6, R10, R18 ;  /* 0x0000000a060b7223 */ /* 0x000fc40000000012 */
[----:B------:R-:W-:Y:S01]  /*1be0*/  FFMA R16, R5, R17, R16 ;  /* 0x0000001105107223 */ /* 0x000fe20000000010 */
[C---:B------:R-:W-:Y:S01]  /*1bf0*/  FFMA R10, R7.reuse, R10, R20 ;  /* 0x0000000a070a7223 */ /* 0x040fe20000000014 */
[C---:B------:R-:W-:Y:S02]  /*1c00*/  FMUL R18, R4.reuse, R25 ;  /* 0x0000001904127220 */ /* 0x040fe40000400000 */
[----:B------:R-:W-:Y:S01]  /*1c10*/  FFMA R20, R4, R29, R16 ;  /* 0x0000001d04147223 */ /* 0x000fe20000000010 */
[CC--:B------:R-:W-:Y:S01]  /*1c20*/  FFMA R26, R6.reuse, R11.reuse, R10 ;  /* 0x0000000b061a7223 */ /* 0x0c0fe2000000000a */
[----:B------:R-:W-:Y:S01]  /*1c30*/  FFMA R29, R7, R11, R24 ;  /* 0x0000000b071d7223 */ /* 0x000fe20000000018 */
[----:B------:R-:W-:Y:S01]  /*1c40*/  FFMA R18, R5, R27, R18 ;  /* 0x0000001b05127223 */ /* 0x000fe20000000012 */
[----:B------:R-:W3:Y:S02]  /*1c50*/  LDG.E.CONSTANT R10, desc[UR10][R22.64+0x18] ;  /* 0x0000180a160a7981 */ /* 0x000ee4000c1e9900 */
[-C--:B------:R-:W-:Y:S01]  /*1c60*/  FFMA R24, R6, R26.reuse, R29 ;  /* 0x0000001a06187223 */ /* 0x080fe2000000001d */
[----:B------:R-:W-:Y:S01]  /*1c70*/  FFMA R18, R4, R17, R18 ;  /* 0x0000001104127223 */ /* 0x000fe20000000012 */
[----:B------:R-:W-:-:S03]  /*1c80*/  FFMA R29, R7, R26, R20 ;  /* 0x0000001a071d7223 */ /* 0x000fc60000000014 */
[-C--:B------:R-:W-:Y:S01]  /*1c90*/  FFMA R28, R7, R24.reuse, R18 ;  /* 0x00000018071c7223 */ /* 0x080fe20000000012 */
[----:B------:R-:W-:Y:S01]  /*1ca0*/  FFMA R20, R6, R24, R29 ;  /* 0x0000001806147223 */ /* 0x000fe2000000001d */
[----:B------:R-:W4:Y:S01]  /*1cb0*/  LDG.E.CONSTANT R18, desc[UR10][R22.64+0x1c] ;  /* 0x00001c0a16127981 */ /* 0x000f22000c1e9900 */
[----:B------:R-:W-:-:S05]  /*1cc0*/  IMAD.WIDE R16, R8, 0x4, R12 ;  /* 0x0000000408107825 */ /* 0x000fca00078e020c */
[----:B------:R0:W-:Y:S04]  /*1cd0*/  STG.E desc[UR10][R16.64], R11 ;  /* 0x0000000b10007986 */ /* 0x0001e8000c10190a */
[----:B------:R1:W-:Y:S01]  /*1ce0*/  STG.E desc[UR10][R16.64+0x4], R26 ;  /* 0x0000041a10007986 */ /* 0x0003e2000c10190a */
[----:B--2---:R-:W-:-:S04]  /*1cf0*/  FMUL R29, R4, R21 ;  /* 0x00000015041d7220 */ /* 0x004fc80000400000 */
[----:B------:R-:W-:-:S04]  /*1d00*/  FFMA R29, R5, R25, R29 ;  /* 0x00000019051d7223 */ /* 0x000fc8000000001d */
[----:B0-----:R-:W-:Y:S02]  /*1d10*/  FFMA R11, R4, R27, R29 ;  /* 0x0000001b040b7223 */ /* 0x001fe4000000001d */
[----:B------:R-:W2:Y:S02]  /*1d20*/  LDG.E.CONSTANT R29, desc[UR10][R22.64+0x20] ;  /* 0x0000200a161d7981 */ /* 0x000ea4000c1e9900 */
[-C--:B-1----:R-:W-:Y:S02]  /*1d30*/  FFMA R26, R7, R20.reuse, R11 ;  /* 0x00000014071a7223 */ /* 0x082fe4000000000b */
[----:B------:R-:W2:Y:S04]  /*1d40*/  LDG.E.CONSTANT R11, desc[UR10][R22.64+0x24] ;  /* 0x0000240a160b7981 */ /* 0x000ea8000c1e9900 */
[----:B------:R3:W-:Y:S01]  /*1d50*/  STG.E desc[UR10][R16.64+0x8], R24 ;  /* 0x0000081810007986 */ /* 0x0007e2000c10190a */
[----:B------:R-:W-:Y:S01]  /*1d60*/  FFMA R27, R6, R20, R28 ;  /* 0x00000014061b7223 */ /* 0x000fe2000000001c */
[----:B---3--:R-:W-:-:S04]  /*1d70*/  FMUL R24, R4, R10 ;  /* 0x0000000a04187220 */ /* 0x008fc80000400000 */
[----:B------:R-:W-:-:S04]  /*1d80*/  FFMA R24, R5, R21, R24 ;  /* 0x0000001505187223 */ /* 0x000fc80000000018 */
[----:B------:R-:W-:Y:S01]  /*1d90*/  FFMA R24, R4, R25, R24 ;  /* 0x0000001904187223 */ /* 0x000fe20000000018 */
[----:B------:R-:W-:Y:S01]  /*1da0*/  FFMA R25, R6, R27, R26 ;  /* 0x0000001b06197223 */ /* 0x000fe2000000001a */
[----:B----4-:R-:W-:Y:S01]  /*1db0*/  FMUL R26, R4, R18 ;  /* 0x00000012041a7220 */ /* 0x010fe20000400000 */
[----:B------:R0:W-:Y:S03]  /*1dc0*/  STG.E desc[UR10][R16.64+0xc], R20 ;  /* 0x00000c1410007986 */ /* 0x0001e6000c10190a */
[----:B0-----:R-:W-:-:S04]  /*1dd0*/  FFMA R20, R5, R10, R26 ;  /* 0x0000000a05147223 */ /* 0x001fc8000000001a */
[C---:B------:R-:W-:Y:S01]  /*1de0*/  FFMA R20, R4.reuse, R21, R20 ;  /* 0x0000001504147223 */ /* 0x040fe20000000014 */
[C---:B------:R-:W-:Y:S01]  /*1df0*/  FFMA R24, R7.reuse, R27, R24 ;  /* 0x0000001b07187223 */ /* 0x040fe20000000018 */
[----:B------:R0:W-:Y:S02]  /*1e00*/  STG.E desc[UR10][R16.64+0x10], R27 ;  /* 0x0000101b10007986 */ /* 0x0001e4000c10190a */
[----:B0-----:R-:W-:Y:S02]  /*1e10*/  FFMA R27, R7, R25, R20 ;  /* 0x00000019071b7223 */ /* 0x001fe40000000014 */
[----:B------:R-:W3:Y:S04]  /*1e20*/  LDG.E.CONSTANT R20, desc[UR10][R22.64+0x2c] ;  /* 0x00002c0a16147981 */ /* 0x000ee8000c1e9900 */
[----:B------:R0:W-:Y:S01]  /*1e30*/  STG.E desc[UR10][R16.64+0x14], R25 ;  /* 0x0000141910007986 */ /* 0x0001e2000c10190a */
[----:B--2---:R-:W-:-:S04]  /*1e40*/  FMUL R21, R4, R29 ;  /* 0x0000001d04157220 */ /* 0x004fc80000400000 */
[----:B------:R-:W-:-:S04]  /*1e50*/  FFMA R21, R5, R18, R21 ;  /* 0x0000001205157223 */ /* 0x000fc80000000015 */
[----:B------:R-:W-:Y:S02]  /*1e60*/  FFMA R26, R4, R10, R21 ;  /* 0x0000000a041a7223 */ /* 0x000fe40000000015 */
[----:B------:R-:W2:Y:S01]  /*1e70*/  LDG.E.CONSTANT R21, desc[UR10][R22.64+0x28] ;  /* 0x0000280a16157981 */ /* 0x000ea2000c1e9900 */
[----:B------:R-:W-:Y:S01]  /*1e80*/  FFMA R10, R6, R25, R24 ;  /* 0x00000019060a7223 */ /* 0x000fe20000000018 */
[----:B------:R-:W-:Y:S02]  /*1e90*/  FMUL R28, R4, R11 ;  /* 0x0000000b041c7220 */ /* 0x000fe40000400000 */
[----:B0-----:R-:W4:Y:S01]  /*1ea0*/  LDG.E.CONSTANT R25, desc[UR10][R22.64+0x34] ;  /* 0x0000340a16197981 */ /* 0x001f22000c1e9900 */
[----:B------:R-:W-:Y:S01]  /*1eb0*/  FFMA R24, R6, R10, R27 ;  /* 0x0000000a06187223 */ /* 0x000fe2000000001b */
[----:B------:R-:W-:-:S04]  /*1ec0*/  FFMA R27, R5, R29, R28 ;  /* 0x0000001d051b7223 */ /* 0x000fc8000000001c */
[----:B------:R-:W-:Y:S02]  /*1ed0*/  FFMA R18, R4, R18, R27 ;  /* 0x0000001204127223 */ /* 0x000fe4000000001b */
[----:B------:R-:W4:Y:S01]  /*1ee0*/  LDG.E.CONSTANT R27, desc[UR10][R22.64+0x30] ;  /* 0x0000300a161b7981 */ /* 0x000f22000c1e9900 */
[----:B------:R-:W-:-:S03]  /*1ef0*/  FFMA R26, R7, R10, R26 ;  /* 0x0000000a071a7223 */ /* 0x000fc6000000001a */
[----:B------:R2:W-:Y:S01]  /*1f00*/  STG.E desc[UR10][R16.64+0x18], R10 ;  /* 0x0000180a10007986 */ /* 0x0005e2000c10190a */
[-C--:B------:R-:W-:Y:S01]  /*1f10*/  FFMA R26, R6, R24.reuse, R26 ;  /* 0x00000018061a7223 */ /* 0x080fe2000000001a */
[----:B------:R-:W-:Y:S02]  /*1f20*/  FFMA R18, R7, R24, R18 ;  /* 0x0000001807127223 */ /* 0x000fe40000000012 */
[----:B------:R0:W-:Y:S01]  /*1f30*/  STG.E desc[UR10][R16.64+0x1c], R24 ;  /* 0x00001c1810007986 */ /* 0x0001e2000c10190a */
[----:B--2---:R-:W-:-:S04]  /*1f40*/  FMUL R10, R4, R21 ;  /* 0x00000015040a7220 */ /* 0x004fc80000400000 */
[----:B------:R-:W-:-:S04]  /*1f50*/  FFMA R10, R5, R11, R10 ;  /* 0x0000000b050a7223 */ /* 0x000fc8000000000a */
[----:B------:R-:W-:Y:S01]  /*1f60*/  FFMA R10, R4, R29, R10 ;  /* 0x0000001d040a7223 */ /* 0x000fe2000000000a */
[----:B------:R-:W-:Y:S01]  /*1f70*/  FFMA R29, R6, R26, R18 ;  /* 0x0000001a061d7223 */ /* 0x000fe20000000012 */
[----:B---3--:R-:W-:-:S04]  /*1f80*/  FMUL R18, R4, R20 ;  /* 0x0000001404127220 */ /* 0x008fc80000400000 */
[----:B------:R-:W-:-:S04]  /*1f90*/  FFMA R18, R5, R21, R18 ;  /* 0x0000001505127223 */ /* 0x000fc80000000012 */
[C---:B------:R-:W-:Y:S01]  /*1fa0*/  FFMA R18, R4.reuse, R11, R18 ;  /* 0x0000000b04127223 */ /* 0x040fe20000000012 */
[----:B----4-:R-:W-:-:S04]  /*1fb0*/  FMUL R11, R4, R27 ;  /* 0x0000001b040b7220 */ /* 0x010fc80000400000 */
[----:B0-----:R-:W-:Y:S01]  /*1fc0*/  FFMA R24, R5, R20, R11 ;  /* 0x0000001405187223 */ /* 0x001fe2000000000b */
[----:B------:R-:W-:-:S03]  /*1fd0*/  FMUL R28, R4, R25 ;  /* 0x00000019041c7220 */ /* 0x000fc60000400000 */
[----:B------:R-:W-:Y:S02]  /*1fe0*/  FFMA R24, R4, R21, R24 ;  /* 0x0000001504187223 */ /* 0x000fe40000000018 */
[----:B------:R-:W2:Y:S01]  /*1ff0*/  LDG.E.CONSTANT R21, desc[UR10][R22.64+0x38] ;  /* 0x0000380a16157981 */ /* 0x000ea2000c1e9900 */
[----:B------:R-:W-:-:S04]  /*2000*/  FFMA R11, R5, R27, R28 ;  /* 0x0000001b050b7223 */ /* 0x000fc8000000001c */
[----:B------:R-:W-:Y:S02]  /*2010*/  FFMA R20, R4, R20, R11 ;  /* 0x0000001404147223 */ /* 0x000fe4000000000b */
[----:B------:R-:W3:Y:S01]  /*2020*/  LDG.E.CONSTANT R11, desc[UR10][R22.64+0x3c] ;  /* 0x00003c0a160b7981 */ /* 0x000ee2000c1e9900 */
[----:B------:R-:W-:-:S03]  /*2030*/  FFMA R10, R7, R26, R10 ;  /* 0x0000001a070a7223 */ /* 0x000fc6000000000a */
[----:B------:R2:W-:Y:S01]  /*2040*/  STG.E desc[UR10][R16.64+0x20], R26 ;  /* 0x0000201a10007986 */ /* 0x0005e2000c10190a */
[----:B------:R-:W-:Y:S01]  /*2050*/  FFMA R18, R7, R29, R18 ;  /* 0x0000001d07127223 */ /* 0x000fe20000000012 */
[----:B------:R-:W-:Y:S02]  /*2060*/  IADD3 R19, PT, PT, R19, 0x10, RZ ;  /* 0x0000001013137810 */ /* 0x000fe40007ffe0ff */
[----:B------:R1:W-:Y:S01]  /*2070*/  STG.E desc[UR10][R16.64+0x24], R29 ;  /* 0x0000241d10007986 */ /* 0x0003e2000c10190a */
[----:B------:R-:W-:Y:S01]  /*2080*/  IADD3 R8, PT, PT, R8, 0x10, RZ ;  /* 0x0000001008087810 */ /* 0x000fe20007ffe0ff */
[----:B--2---:R-:W-:-:S04]  /*2090*/  FMUL R26, R4, R21 ;  /* 0x00000015041a7220 */ /* 0x004fc80000400000 */
[----:B------:R-:W-:Y:S01]  /*20a0*/  FFMA R28, R5, R25, R26 ;  /* 0x00000019051c7223 */ /* 0x000fe2000000001a */
[----:B------:R-:W-:-:S03]  /*20b0*/  FFMA R26, R6, R29, R10 ;  /* 0x0000001d061a7223 */ /* 0x000fc6000000000a */
[----:B------:R-:W-:Y:S01]  /*20c0*/  FFMA R10, R4, R27, R28 ;  /* 0x0000001b040a7223 */ /* 0x000fe2000000001c */
[-C--:B------:R-:W-:Y:S01]  /*20d0*/  FFMA R27, R6, R26.reuse, R18 ;  /* 0x0000001a061b7223 */ /* 0x080fe20000000012 */
[C---:B------:R-:W-:Y:S01]  /*20e0*/  FFMA R24, R7.reuse, R26, R24 ;  /* 0x0000001a07187223 */ /* 0x040fe20000000018 */
[----:B---3--:R-:W-:Y:S02]  /*20f0*/  FMUL R18, R4, R11 ;  /* 0x0000000b04127220 */ /* 0x008fe40000400000 */
[-C--:B------:R-:W-:Y:S01]  /*2100*/  FFMA R23, R7, R27.reuse, R20 ;  /* 0x0000001b07177223 */ /* 0x080fe20000000014 */
[----:B------:R-:W-:Y:S01]  /*2110*/  FFMA R24, R6, R27, R24 ;  /* 0x0000001b06187223 */ /* 0x000fe20000000018 */
[----:B------:R-:W-:-:S03]  /*2120*/  FFMA R18, R5, R21, R18 ;  /* 0x0000001505127223 */ /* 0x000fc60000000012 */
[-C--:B------:R-:W-:Y:S01]  /*2130*/  FFMA R23, R6, R24.reuse, R23 ;  /* 0x0000001806177223 */ /* 0x080fe20000000017 */
[----:B------:R-:W-:Y:S01]  /*2140*/  FFMA R20, R4, R25, R18 ;  /* 0x0000001904147223 */ /* 0x000fe20000000012 */
[----:B------:R-:W-:-:S03]  /*2150*/  FFMA R10, R7, R24, R10 ;  /* 0x00000018070a7223 */ /* 0x000fc6000000000a */
[-C--:B------:R-:W-:Y:S01]  /*2160*/  FFMA R25, R7, R23.reuse, R20 ;  /* 0x0000001707197223 */ /* 0x080fe20000000014 */
[----:B------:R-:W-:-:S04]  /*2170*/  FFMA R18, R6, R23, R10 ;  /* 0x0000001706127223 */ /* 0x000fc8000000000a */
[----:B------:R-:W-:Y:S01]  /*2180*/  FFMA R10, R6, R18, R25 ;  /* 0x00000012060a7223 */ /* 0x000fe20000000019 */
[----:B------:R1:W-:Y:S01]  /*2190*/  STG.E desc[UR10][R16.64+0x28], R26 ;  /* 0x0000281a10007986 */ /* 0x0003e2000c10190a */
[----:B------:R-:W-:-:S03]  /*21a0*/  LOP3.LUT R20, R9, 0xfffffff0, RZ, 0xc0, !PT ;  /* 0xfffffff009147812 */ /* 0x000fc600078ec0ff */
[----:B------:R1:W-:Y:S04]  /*21b0*/  STG.E desc[UR10][R16.64+0x2c], R27 ;  /* 0x00002c1b10007986 */ /* 0x0003e8000c10190a */
[----:B------:R1:W-:Y:S04]  /*21c0*/  STG.E desc[UR10][R16.64+0x30], R24 ;  /* 0x0000301810007986 */ /* 0x0003e8000c10190a */
[----:B------:R1:W-:Y:S04]  /*21d0*/  STG.E desc[UR10][R16.64+0x34], R23 ;  /* 0x0000341710007986 */ /* 0x0003e8000c10190a */
[----:B------:R1:W-:Y:S04]  /*21e0*/  STG.E desc[UR10][R16.64+0x38], R18 ;  /* 0x0000381210007986 */ /* 0x0003e8000c10190a */
[----:B------:R1:W-:Y:S01]  /*21f0*/  STG.E desc[UR10][R16.64+0x3c], R10 ;  /* 0x00003c0a10007986 */ /* 0x0003e2000c10190a */
[----:B------:R-:W-:-:S13]  /*2200*/  ISETP.NE.AND P0, PT, R19, R20, PT ;  /* 0x000000141300720c */ /* 0x000fda0003f05270 */
[----:B-1----:R-:W-:Y:S05]  /*2210*/  @P0 BRA `(.L_x_40) ;  /* 0xfffffff800240947 */ /* 0x002fea000383ffff */
.L_x_39:
[----:B------:R-:W-:-:S13]  /*2220*/  LOP3.LUT P0, R14, R9, 0xf, RZ, 0xc0, !PT ;  /* 0x0000000f090e7812 */ /* 0x000fda000780c0ff */
[----:B------:R-:W-:Y:S05]  /*2230*/  @!P0 BRA `(.L_x_38) ;  /* 0x0000000800048947 */ /* 0x000fea0003800000 */
[----:B------:R-:W-:Y:S02]  /*2240*/  ISETP.GE.U32.AND P0, PT, R14, 0x8, PT ;  /* 0x000000080e00780c */ /* 0x000fe40003f06070 */
[----:B------:R-:W-:-:S11]  /*2250*/  LOP3.LUT P1, RZ, R9, 0x7, RZ, 0xc0, !PT ;  /* 0x0000000709ff7812 */ /* 0x000fd6000782c0ff */
[----:B------:R-:W-:Y:S05]  /*2260*/  @!P0 BRA `(.L_x_41) ;  /* 0x0000000000f08947 */ /* 0x000fea0003800000 */
[----:B------:R-:W0:Y:S02]  /*2270*/  LDC.64 R14, c[0x0][0x380] ;  /* 0x0000e000ff0e7b82 */ /* 0x000e240000000a00 */
[----:B0-----:R-:W-:-:S05]  /*2280*/  IMAD.WIDE R14, R8, 0x4, R14 ;  /* 0x00000004080e7825 */ /* 0x001fca00078e020e */
[----:B------:R-:W2:Y:S04]  /*2290*/  LDG.E.CONSTANT R16, desc[UR10][R14.64] ;  /* 0x0000000a0e107981 */ /* 0x000ea8000c1e9900 */
[----:B------:R-:W3:Y:S04]  /*22a0*/  LDG.E.CONSTANT R29, desc[UR10][R14.64+0x4] ;  /* 0x0000040a0e1d7981 */ /* 0x000ee8000c1e9900 */
[----:B------:R-:W4:Y:S04]  /*22b0*/  LDG.E.CONSTANT R27, desc[UR10][R14.64+0x8] ;  /* 0x0000080a0e1b7981 */ /* 0x000f28000c1e9900 */
[----:B------:R-:W4:Y:S04]  /*22c0*/  LDG.E.CONSTANT R19, desc[UR10][R14.64+0xc] ;  /* 0x00000c0a0e137981 */ /* 0x000f28000c1e9900 */
[----:B------:R-:W4:Y:S01]  /*22d0*/  LDG.E.CONSTANT R17, desc[UR10][R14.64+0x10] ;  /* 0x0000100a0e117981 */ /* 0x000f22000c1e9900 */
[C---:B--2--5:R-:W-:Y:S01]  /*22e0*/  FMUL R20, R4.reuse, R16 ;  /* 0x0000001004147220 */ /* 0x064fe20000400000 */
[----:B---3--:R-:W-:-:S03]  /*22f0*/  FMUL R23, R4, R29 ;  /* 0x0000001d04177220 */ /* 0x008fc60000400000 */
[C---:B------:R-:W-:Y:S01]  /*2300*/  FFMA R25, R5.reuse, R11, R20 ;  /* 0x0000000b05197223 */ /* 0x040fe20000000014 */
[----:B------:R-:W-:Y:S02]  /*2310*/  FFMA R20, R5, R16, R23 ;  /* 0x0000001005147223 */ /* 0x000fe40000000017 */
[----:B------:R-:W2:Y:S01]  /*2320*/  LDG.E.CONSTANT R23, desc[UR10][R14.64+0x14] ;  /* 0x0000140a0e177981 */ /* 0x000ea2000c1e9900 */
[C---:B------:R-:W-:Y:S01]  /*2330*/  FFMA R22, R4.reuse, R21, R25 ;  /* 0x0000001504167223 */ /* 0x040fe20000000019 */
[C---:B------:R-:W-:Y:S02]  /*2340*/  FFMA R20, R4.reuse, R11, R20 ;  /* 0x0000000b04147223 */ /* 0x040fe40000000014 */
[----:B------:R-:W3:Y:S04]  /*2350*/  LDG.E.CONSTANT R21, desc[UR10][R14.64+0x18] ;  /* 0x0000180a0e157981 */ /* 0x000ee8000c1e9900 */
[----:B------:R0:W3:Y:S01]  /*2360*/  LDG.E.CONSTANT R11, desc[UR10][R14.64+0x1c] ;  /* 0x00001c0a0e0b7981 */ /* 0x0000e2000c1e9900 */
[C---:B------:R-:W-:Y:S01]  /*2370*/  FFMA R25, R7.reuse, R18, R22 ;  /* 0x0000001207197223 */ /* 0x040fe20000000016 */
[C---:B----4-:R-:W-:Y:S01]  /*2380*/  FMUL R18, R4.reuse, R27 ;  /* 0x0000001b04127220 */ /* 0x050fe20000400000 */
[-C--:B------:R-:W-:Y:S01]  /*2390*/  FFMA R20, R7, R10.reuse, R20 ;  /* 0x0000000a07147223 */ /* 0x080fe20000000014 */
[----:B------:R-:W-:Y:S01]  /*23a0*/  FMUL R22, R4, R17 ;  /* 0x0000001104167220 */ /* 0x000fe20000400000 */
[----:B------:R-:W-:Y:S01]  /*23b0*/  FFMA R25, R6, R10, R25 ;  /* 0x0000000a06197223 */ /* 0x000fe20000000019 */
[C---:B------:R-:W-:Y:S01]  /*23c0*/  FFMA R10, R5.reuse, R29, R18 ;  /* 0x0000001d050a7223 */ /* 0x040fe20000000012 */
[-C--:B------:R-:W-:Y:S01]  /*23d0*/  FMUL R18, R4, R19.reuse ;  /* 0x0000001304127220 */ /* 0x080fe20000400000 */
[----:B------:R-:W-:-:S02]  /*23e0*/  FFMA R22, R5, R19, R22 ;  /* 0x0000001305167223 */ /* 0x000fc40000000016 */
[----:B------:R-:W-:Y:S01]  /*23f0*/  FFMA R10, R4, R16, R10 ;  /* 0x00000010040a7223 */ /* 0x000fe2000000000a */
[----:B------:R-:W-:Y:S01]  /*2400*/  FFMA R18, R5, R27, R18 ;  /* 0x0000001b05127223 */ /* 0x000fe20000000012 */
[----:B------:R-:W-:Y:S01]  /*2410*/  FFMA R16, R6, R25, R20 ;  /* 0x0000001906107223 */ /* 0x000fe20000000014 */
[C---:B------:R-:W-:Y:S01]  /*2420*/  FFMA R22, R4.reuse, R27, R22 ;  /* 0x0000001b04167223 */ /* 0x040fe20000000016 */
[----:B0-----:R-:W-:Y:S01]  /*2430*/  FFMA R15, R7, R25, R10 ;  /* 0x00000019070f7223 */ /* 0x001fe2000000000a */
[----:B------:R-:W-:-:S03]  /*2440*/  FFMA R10, R4, R29, R18 ;  /* 0x0000001d040a7223 */ /* 0x000fc60000000012 */
[-C--:B------:R-:W-:Y:S01]  /*2450*/  FFMA R27, R6, R16.reuse, R15 ;  /* 0x00000010061b7223 */ /* 0x080fe2000000000f */
[----:B------:R-:W-:-:S03]  /*2460*/  FFMA R29, R7, R16, R10 ;  /* 0x00000010071d7223 */ /* 0x000fc6000000000a */
[-C--:B------:R-:W-:Y:S01]  /*2470*/  FFMA R15, R7, R27.reuse, R22 ;  /* 0x0000001b070f7223 */ /* 0x080fe20000000016 */
[----:B------:R-:W-:Y:S01]  /*2480*/  FFMA R29, R6, R27, R29 ;  /* 0x0000001b061d7223 */ /* 0x000fe2000000001d */
[----:B--2---:R-:W-:-:S04]  /*2490*/  FMUL R14, R4, R23 ;  /* 0x00000017040e7220 */ /* 0x004fc80000400000 */
[C---:B------:R-:W-:Y:S01]  /*24a0*/  FFMA R14, R5.reuse, R17, R14 ;  /* 0x00000011050e7223 */ /* 0x040fe2000000000e */
[C---:B---3--:R-:W-:Y:S01]  /*24b0*/  FMUL R10, R4.reuse, R21 ;  /* 0x00000015040a7220 */ /* 0x048fe20000400000 */
[C---:B------:R-:W-:Y:S02]  /*24c0*/  FMUL R18, R4.reuse, R11 ;  /* 0x0000000b04127220 */ /* 0x040fe40000400000 */
[----:B------:R-:W-:Y:S01]  /*24d0*/  FFMA R14, R4, R19, R14 ;  /* 0x00000013040e7223 */ /* 0x000fe2000000000e */
[C---:B------:R-:W-:Y:S01]  /*24e0*/  FFMA R10, R5.reuse, R23, R10 ;  /* 0x00000017050a7223 */ /* 0x040fe2000000000a */
[----:B------:R-:W-:Y:S01]  /*24f0*/  FFMA R19, R6, R29, R15 ;  /* 0x0000001d06137223 */ /* 0x000fe2000000000f */
[----:B------:R-:W-:Y:S01]  /*2500*/  FFMA R18, R5, R21, R18 ;  /* 0x0000001505127223 */ /* 0x000fe20000000012 */
[C---:B------:R-:W-:Y:S01]  /*2510*/  FFMA R15, R7.reuse, R29, R14 ;  /* 0x0000001d070f7223 */ /* 0x040fe2000000000e */
[C---:B------:R-:W-:Y:S02]  /*2520*/  FFMA R10, R4.reuse, R17, R10 ;  /* 0x00000011040a7223 */ /* 0x040fe4000000000a */
[----:B------:R-:W-:Y:S01]  /*2530*/  FFMA R20, R4, R23, R18 ;  /* 0x0000001704147223 */ /* 0x000fe20000000012 */
[-C--:B------:R-:W-:Y:S01]  /*2540*/  FFMA R17, R6, R19.reuse, R15 ;  /* 0x0000001306117223 */ /* 0x080fe2000000000f */
[----:B------:R-:W-:Y:S01]  /*2550*/  FFMA R18, R7, R19, R10 ;  /* 0x0000001307127223 */ /* 0x000fe2000000000a */
[C---:B------:R-:W-:Y:S01]  /*2560*/  IMAD.WIDE R14, R8.reuse, 0x4, R12 ;  /* 0x00000004080e7825 */ /* 0x040fe200078e020c */
[----:B------:R-:W-:-:S03]  /*2570*/  IADD3 R8, PT, PT, R8, 0x8, RZ ;  /* 0x0000000808087810 */ /* 0x000fc60007ffe0ff */
[-C--:B------:R-:W-:Y:S01]  /*2580*/  FFMA R23, R7, R17.reuse, R20 ;  /* 0x0000001107177223 */ /* 0x080fe20000000014 */
[C---:B------:R-:W-:Y:S01]  /*2590*/  FFMA R18, R6.reuse, R17, R18 ;  /* 0x0000001106127223 */ /* 0x040fe20000000012 */
[----:B------:R0:W-:Y:S03]  /*25a0*/  STG.E desc[UR10][R14.64], R25 ;  /* 0x000000190e007986 */ /* 0x0001e6000c10190a */
[----:B------:R-:W-:Y:S01]  /*25b0*/  FFMA R10, R6, R18, R23 ;  /* 0x00000012060a7223 */ /* 0x000fe20000000017 */
[----:B------:R0:W-:Y:S04]  /*25c0*/  STG.E desc[UR10][R14.64+0x4], R16 ;  /* 0x000004100e007986 */ /* 0x0001e8000c10190a */
[----:B------:R0:W-:Y:S04]  /*25d0*/  STG.E desc[UR10][R14.64+0x8], R27 ;  /* 0x0000081b0e007986 */ /* 0x0001e8000c10190a */
[----:B------:R0:W-:Y:S04]  /*25e0*/  STG.E desc[UR10][R14.64+0xc], R29 ;  /* 0x00000c1d0e007986 */ /* 0x0001e8000c10190a */
[----:B------:R0:W-:Y:S04]  /*25f0*/  STG.E desc[UR10][R14.64+0x10], R19 ;  /* 0x000010130e007986 */ /* 0x0001e8000c10190a */
[----:B------:R0:W-:Y:S04]  /*2600*/  STG.E desc[UR10][R14.64+0x14], R17 ;  /* 0x000014110e007986 */ /* 0x0001e8000c10190a */
[----:B------:R0:W-:Y:S04]  /*2610*/  STG.E desc[UR10][R14.64+0x18], R18 ;  /* 0x000018120e007986 */ /* 0x0001e8000c10190a */
[----:B------:R0:W-:Y:S02]  /*2620*/  STG.E desc[UR10][R14.64+0x1c], R10 ;  /* 0x00001c0a0e007986 */ /* 0x0001e4000c10190a */
.L_x_41:
[----:B------:R-:W-:Y:S05]  /*2630*/  @!P1 BRA `(.L_x_38) ;  /* 0x0000000400049947 */ /* 0x000fea0003800000 */
[C---:B0-----:R-:W-:Y:S02]  /*2640*/  LOP3.LUT R14, R9.reuse, 0x7, RZ, 0xc0, !PT ;  /* 0x00000007090e7812 */ /* 0x041fe400078ec0ff */
[----:B------:R-:W-:Y:S02]  /*2650*/  LOP3.LUT R9, R9, 0x3, RZ, 0xc0, !PT ;  /* 0x0000000309097812 */ /* 0x000fe400078ec0ff */
[----:B------:R-:W-:Y:S02]  /*2660*/  ISETP.GE.U32.AND P0, PT, R14, 0x4, PT ;  /* 0x000000040e00780c */ /* 0x000fe40003f06070 */
[----:B------:R-:W-:-:S11]  /*2670*/  ISETP.NE.AND P1, PT, R9, RZ, PT ;  /* 0x000000ff0900720c */ /* 0x000fd60003f25270 */
[----:B------:R-:W-:Y:S05]  /*2680*/  @!P0 BRA `(.L_x_42) ;  /* 0x0000000000808947 */ /* 0x000fea0003800000 */
[----:B------:R-:W0:Y:S02]  /*2690*/  LDC.64 R14, c[0x0][0x380] ;  /* 0x0000e000ff0e7b82 */ /* 0x000e240000000a00 */
[----:B0-----:R-:W-:-:S05]  /*26a0*/  IMAD.WIDE R14, R8, 0x4, R14 ;  /* 0x00000004080e7825 */ /* 0x001fca00078e020e */
[----:B------:R-:W2:Y:S04]  /*26b0*/  LDG.E.CONSTANT R19, desc[UR10][R14.64] ;  /* 0x0000000a0e137981 */ /* 0x000ea8000c1e9900 */
[----:B------:R-:W3:Y:S01]  /*26c0*/  LDG.E.CONSTANT R17, desc[UR10][R14.64+0x4] ;  /* 0x0000040a0e117981 */ /* 0x000ee2000c1e9900 */
[C---:B--2--5:R-:W-:Y:S01]  /*26d0*/  FMUL R16, R4.reuse, R19 ;  /* 0x0000001304107220 */ /* 0x064fe20000400000 */
[----:B---3--:R-:W-:-:S03]  /*26e0*/  FMUL R20, R4, R17 ;  /* 0x0000001104147220 */ /* 0x008fc60000400000 */
[C---:B------:R-:W-:Y:S01]  /*26f0*/  FFMA R23, R5.reuse, R11, R16 ;  /* 0x0000000b05177223 */ /* 0x040fe20000000010 */
[----:B------:R-:W-:-:S03]  /*2700*/  FFMA R20, R5, R19, R20 ;  /* 0x0000001305147223 */ /* 0x000fc60000000014 */
[C---:B------:R-:W-:Y:S02]  /*2710*/  FFMA R16, R4.reuse, R21, R23 ;  /* 0x0000001504107223 */ /* 0x040fe40000000017 */
[----:B------:R-:W2:Y:S01]  /*2720*/  LDG.E.CONSTANT R21, desc[UR10][R14.64+0x8] ;  /* 0x0000080a0e157981 */ /* 0x000ea2000c1e9900 */
[----:B------:R-:W-:-:S03]  /*2730*/  FFMA R20, R4, R11, R20 ;  /* 0x0000000b04147223 */ /* 0x000fc60000000014 */
[----:B------:R-:W3:Y:S01]  /*2740*/  LDG.E.CONSTANT R11, desc[UR10][R14.64+0xc] ;  /* 0x00000c0a0e0b7981 */ /* 0x000ee2000c1e9900 */
[C---:B------:R-:W-:Y:S01]  /*2750*/  FFMA R23, R7.reuse, R18, R16 ;  /* 0x0000001207177223 */ /* 0x040fe20000000010 */
[----:B------:R-:W-:-:S03]  /*2760*/  FFMA R25, R7, R10, R20 ;  /* 0x0000000a07197223 */ /* 0x000fc60000000014 */
[----:B------:R-:W-:-:S04]  /*2770*/  FFMA R23, R6, R10, R23 ;  /* 0x0000000a06177223 */ /* 0x000fc80000000017 */
[----:B------:R-:W-:Y:S01]  /*2780*/  FFMA R25, R6, R23, R25 ;  /* 0x0000001706197223 */ /* 0x000fe20000000019 */
[C---:B--2---:R-:W-:Y:S01]  /*2790*/  FMUL R22, R4.reuse, R21 ;  /* 0x0000001504167220 */ /* 0x044fe20000400000 */
[----:B---3--:R-:W-:-:S03]  /*27a0*/  FMUL R16, R4, R11 ;  /* 0x0000000b04107220 */ /* 0x008fc60000400000 */
[C---:B------:R-:W-:Y:S01]  /*27b0*/  FFMA R27, R5.reuse, R17, R22 ;  /* 0x00000011051b7223 */ /* 0x040fe20000000016 */
[----:B------:R-:W-:-:S03]  /*27c0*/  FFMA R16, R5, R21, R16 ;  /* 0x0000001505107223 */ /* 0x000fc60000000010 */
[C---:B------:R-:W-:Y:S01]  /*27d0*/  FFMA R10, R4.reuse, R19, R27 ;  /* 0x00000013040a7223 */ /* 0x040fe2000000001b */
[----:B------:R-:W-:-:S03]  /*27e0*/  FFMA R16, R4, R17, R16 ;  /* 0x0000001104107223 */ /* 0x000fc60000000010 */
[C---:B------:R-:W-:Y:S01]  /*27f0*/  FFMA R15, R7.reuse, R23, R10 ;  /* 0x00000017070f7223 */ /* 0x040fe2000000000a */
[----:B------:R-:W-:-:S03]  /*2800*/  FFMA R17, R7, R25, R16 ;  /* 0x0000001907117223 */ /* 0x000fc60000000010 */
[----:B------:R-:W-:Y:S01]  /*2810*/  FFMA R18, R6, R25, R15 ;  /* 0x0000001906127223 */ /* 0x000fe2000000000f */
[C---:B------:R-:W-:Y:S01]  /*2820*/  IMAD.WIDE R14, R8.reuse, 0x4, R12 ;  /* 0x00000004080e7825 */ /* 0x040fe200078e020c */
[----:B------:R-:W-:-:S03]  /*2830*/  IADD3 R8, PT, PT, R8, 0x4, RZ ;  /* 0x0000000408087810 */ /* 0x000fc60007ffe0ff */
[----:B------:R-:W-:Y:S01]  /*2840*/  FFMA R10, R6, R18, R17 ;  /* 0x00000012060a7223 */ /* 0x000fe20000000011 */
[----:B------:R0:W-:Y:S04]  /*2850*/  STG.E desc[UR10][R14.64], R23 ;  /* 0x000000170e007986 */ /* 0x0001e8000c10190a */
[----:B------:R0:W-:Y:S04]  /*2860*/  STG.E desc[UR10][R14.64+0x4], R25 ;  /* 0x000004190e007986 */ /* 0x0001e8000c10190a */
[----:B------:R0:W-:Y:S04]  /*2870*/  STG.E desc[UR10][R14.64+0x8], R18 ;  /* 0x000008120e007986 */ /* 0x0001e8000c10190a */
[----:B------:R0:W-:Y:S02]  /*2880*/  STG.E desc[UR10][R14.64+0xc], R10 ;  /* 0x00000c0a0e007986 */ /* 0x0001e4000c10190a */
.L_x_42:
[----:B------:R-:W-:Y:S05]  /*2890*/  @!P1 BRA `(.L_x_38) ;  /* 0x00000000006c9947 */ /* 0x000fea0003800000 */
[----:B0-----:R-:W0:Y:S02]  /*28a0*/  LDC.64 R14, c[0x0][0x380] ;  /* 0x0000e000ff0e7b82 */ /* 0x001e240000000a00 */
[----:B0-----:R-:W-:-:S05]  /*28b0*/  IMAD.WIDE R14, R8, 0x4, R14 ;  /* 0x00000004080e7825 */ /* 0x001fca00078e020e */
[----:B------:R-:W2:Y:S01]  /*28c0*/  LDG.E.CONSTANT R17, desc[UR10][R14.64] ;  /* 0x0000000a0e117981 */ /* 0x000ea2000c1e9900 */
[----:B------:R-:W-:Y:S01]  /*28d0*/  IMAD.WIDE R12, R8, 0x4, R12 ;  /* 0x00000004080c7825 */ /* 0x000fe200078e020c */
[----:B------:R-:W-:-:S03]  /*28e0*/  ISETP.NE.AND P0, PT, R9, 0x1, PT ;  /* 0x000000010900780c */ /* 0x000fc60003f05270 */
[----:B--2--5:R-:W-:-:S04]  /*28f0*/  FMUL R16, R4, R17 ;  /* 0x0000001104107220 */ /* 0x024fc80000400000 */
[----:B------:R-:W-:-:S04]  /*2900*/  FFMA R19, R5, R11, R16 ;  /* 0x0000000b05137223 */ /* 0x000fc80000000010 */
[----:B------:R-:W-:-:S04]  /*2910*/  FFMA R16, R4, R21, R19 ;  /* 0x0000001504107223 */ /* 0x000fc80000000013 */
[----:B------:R-:W-:-:S04]  /*2920*/  FFMA R19, R7, R18, R16 ;  /* 0x0000001207137223 */ /* 0x000fc80000000010 */
[----:B------:R-:W-:-:S05]  /*2930*/  FFMA R21, R6, R10, R19 ;  /* 0x0000000a06157223 */ /* 0x000fca0000000013 */
[----:B------:R0:W-:Y:S01]  /*2940*/  STG.E desc[UR10][R12.64], R21 ;  /* 0x000000150c007986 */ /* 0x0001e2000c10190a */
[----:B------:R-:W-:Y:S05]  /*2950*/  @!P0 BRA `(.L_x_38) ;  /* 0x00000000003c8947 */ /* 0x000fea0003800000 */
[----:B------:R-:W-:Y:S01]  /*2960*/  ISETP.NE.AND P0, PT, R9, 0x2, PT ;  /* 0x000000020900780c */ /* 0x000fe20003f05270 */
[----:B------:R-:W2:-:S12]  /*2970*/  LDG.E.CONSTANT R23, desc[UR10][R14.64+0x4] ;  /* 0x0000040a0e177981 */ /* 0x000e98000c1e9900 */
[----:B------:R-:W3:Y:S01]  /*2980*/  @P0 LDG.E.CONSTANT R19, desc[UR10][R14.64+0x8] ;  /* 0x0000080a0e130981 */ /* 0x000ee2000c1e9900 */
[----:B--2---:R-:W-:-:S04]  /*2990*/  FMUL R8, R4, R23 ;  /* 0x0000001704087220 */ /* 0x004fc80000400000 */
[----:B------:R-:W-:-:S04]  /*29a0*/  FFMA R9, R5, R17, R8 ;  /* 0x0000001105097223 */ /* 0x000fc80000000008 */
[C---:B------:R-:W-:Y:S01]  /*29b0*/  FFMA R8, R4.reuse, R11, R9 ;  /* 0x0000000b04087223 */ /* 0x040fe20000000009 */
[----:B---3--:R-:W-:-:S04]  /*29c0*/  @P0 FMUL R16, R4, R19 ;  /* 0x0000001304100220 */ /* 0x008fc80000400000 */
[----:B------:R-:W-:Y:S01]  /*29d0*/  @P0 FFMA R16, R5, R23, R16 ;  /* 0x0000001705100223 */ /* 0x000fe20000000010 */
[----:B------:R-:W-:-:S03]  /*29e0*/  FFMA R5, R7, R10, R8 ;  /* 0x0000000a07057223 */ /* 0x000fc60000000008 */
[----:B------:R-:W-:Y:S01]  /*29f0*/  @P0 FFMA R16, R4, R17, R16 ;  /* 0x0000001104100223 */ /* 0x000fe20000000010 */
[----:B------:R-:W-:-:S03]  /*2a00*/  FFMA R4, R6, R21, R5 ;  /* 0x0000001506047223 */ /* 0x000fc60000000005 */
[----:B------:R-:W-:Y:S02]  /*2a10*/  @P0 FFMA R7, R7, R21, R16 ;  /* 0x0000001507070223 */ /* 0x000fe40000000010 */
[----:B------:R1:W-:Y:S02]  /*2a20*/  STG.E desc[UR10][R12.64+0x4], R4 ;  /* 0x000004040c007986 */ /* 0x0003e4000c10190a */
[----:B------:R-:W-:-:S05]  /*2a30*/  @P0 FFMA R7, R6, R4, R7 ;  /* 0x0000000406070223 */ /* 0x000fca0000000007 */
[----:B------:R1:W-:Y:S02]  /*2a40*/  @P0 STG.E desc[UR10][R12.64+0x8], R7 ;  /* 0x000008070c000986 */ /* 0x0003e4000c10190a */
.L_x_38:
[----:B------:R-:W2:Y:S01]  /*2a50*/  LDCU UR8, c[0x0][0x3b4] ;  /* 0x00007680ff0877ac */ /* 0x000ea20008000800 */
[----:B------:R-:W-:-:S04]  /*2a60*/  IADD3 R0, PT, PT, R0, UR6, RZ ;  /* 0x0000000600007c10 */ /* 0x000fc8000fffe0ff */
[----:B--2---:R-:W-:-:S13]  /*2a70*/  ISETP.GE.AND P0, PT, R0, UR8, PT ;  /* 0x0000000800007c0c */ /* 0x004fda000bf06270 */
[----:B------:R-:W-:Y:S05]  /*2a80*/  @!P0 BRA `(.L_x_43) ;  /* 0xffffffd800048947 */ /* 0x000fea000383ffff */
[----:B------:R-:W-:Y:S05]  /*2a90*/  EXIT ;  /* 0x000000000000794d */ /* 0x000fea0003800000 */
.L_x_27:
[----:B------:R-:W-:-:S09]  /*2aa0*/  UISETP.GE.AND UP0, UPT, UR4, 0x1, UPT ;  /* 0x000000010400788c */ /* 0x000fd2000bf06270 */
[----:B------:R-:W-:Y:S05]  /*2ab0*/  BRA.U !UP0, `(.L_x_44) ;  /* 0x0000001508ec7547 */ /* 0x000fea000b800000 */
[----:B------:R0:W5:Y:S04]  /*2ac0*/  LDG.E.CONSTANT R2, desc[UR10][R6.64] ;  /* 0x0000000a06027981 */ /* 0x000168000c1e9900 */
[----:B------:R0:W5:Y:S01]  /*2ad0*/  LDG.E.CONSTANT R3, desc[UR10][R6.64+0x4] ;  /* 0x0000040a06037981 */ /* 0x000162000c1e9900 */
[----:B------:R-:W-:Y:S01]  /*2ae0*/  IADD3 R4, PT, PT, R5, -UR4, RZ ;  /* 0x8000000405047c10 */ /* 0x000fe2000fffe0ff */
[----:B------:R-:W-:Y:S02]  /*2af0*/  ULOP3.LUT UR7, UR4, 0xf, URZ, 0xc0, !UPT ;  /* 0x0000000f04077892 */ /* 0x000fe4000f8ec0ff */
[----:B------:R-:W-:Y:S01]  /*2b00*/  ULOP3.LUT UR8, UR4, 0x7, URZ, 0xc0, !UPT ;  /* 0x0000000704087892 */ /* 0x000fe2000f8ec0ff */
[C---:B------:R-:W-:Y:S01]  /*2b10*/  IADD3 R5, PT, PT, R4.reuse, 0xe, RZ ;  /* 0x0000000e04057810 */ /* 0x040fe20007ffe0ff */
[----:B------:R-:W-:Y:S01]  /*2b20*/  ULOP3.LUT UR4, UR4, 0x3, URZ, 0xc0, !UPT ;  /* 0x0000000304047892 */ /* 0x000fe2000f8ec0ff */
[----:B------:R-:W-:-:S02]  /*2b30*/  IADD3 R8, PT, PT, R4, 0x6, RZ ;  /* 0x0000000604087810 */ /* 0x000fc40007ffe0ff */
[----:B------:R-:W-:Y:S02]  /*2b40*/  LOP3.LUT R5, R5, 0xf, RZ, 0xc0, !PT ;  /* 0x0000000f05057812 */ /* 0x000fe400078ec0ff */
[----:B------:R-:W-:Y:S02]  /*2b50*/  LOP3.LUT R8, R8, 0x7, RZ, 0xc0, !PT ;  /* 0x0000000708087812 */ /* 0x000fe400078ec0ff */
[----:B------:R-:W-:Y:S02]  /*2b60*/  IADD3 R5, PT, PT, R5, -0x1, RZ ;  /* 0xffffffff05057810 */ /* 0x000fe40007ffe0ff */
[----:B------:R-:W-:Y:S02]  /*2b70*/  IADD3 R8, PT, PT, R8, -0x1, RZ ;  /* 0xffffffff08087810 */ /* 0x000fe40007ffe0ff */
[----:B------:R-:W-:Y:S02]  /*2b80*/  ISETP.GE.U32.AND P1, PT, R5, 0x7, PT ;  /* 0x000000070500780c */ /* 0x000fe40003f26070 */
[----:B0-----:R-:W-:-:S13]  /*2b90*/  ISETP.GE.U32.AND P0, PT, R8, 0x3, PT ;  /* 0x000000030800780c */ /* 0x001fda0003f06070 */
.L_x_55:
[----:B0----5:R-:W0:Y:S01]  /*2ba0*/  LDC R6, c[0x0][0x3b8] ;  /* 0x0000ee00ff067b82 */ /* 0x021e220000000800 */
[----:B-1----:R-:W1:Y:S01]  /*2bb0*/  LDCU UR5, c[0x0][0x3b0] ;  /* 0x00007600ff0577ac */ /* 0x002e620008000800 */
[----:B--2---:R-:W2:Y:S06]  /*2bc0*/  LDCU.64 UR16, c[0x0][0x3c0] ;  /* 0x00007800ff1077ac */ /* 0x004eac0008000a00 */
[----:B---3--:R-:W3:Y:S08]  /*2bd0*/  LDC.64 R22, c[0x0][0x390] ;  /* 0x0000e400ff167b82 */ /* 0x008ef00000000a00 */
[----:B------:R-:W4:Y:S01]  /*2be0*/  LDC.64 R16, c[0x0][0x398] ;  /* 0x0000e600ff107b82 */ /* 0x000f220000000a00 */
[----:B-1----:R-:W-:-:S07]  /*2bf0*/  IMAD.WIDE R8, R0, UR5, RZ ;  /* 0x0000000500087c25 */ /* 0x002fce000f8e02ff */
[----:B------:R-:W1:Y:S01]  /*2c00*/  LDC.64 R18, c[0x0][0x3a0] ;  /* 0x0000e800ff127b82 */ /* 0x000e620000000a00 */
[----:B0-----:R-:W-:Y:S02]  /*2c10*/  IADD3 R5, PT, PT, R6, -0x1, RZ ;  /* 0xffffffff06057810 */ /* 0x001fe40007ffe0ff */
[C---:B--2---:R-:W-:Y:S02]  /*2c20*/  LEA R12, P2, R8.reuse, UR16, 0x2 ;  /* 0x00000010080c7c11 */ /* 0x044fe4000f8410ff */
[----:B------:R-:W-:Y:S02]  /*2c30*/  ISETP.GE.U32.AND P3, PT, R5, 0xf, PT ;  /* 0x0000000f0500780c */ /* 0x000fe40003f66070 */
[----:B------:R-:W-:Y:S01]  /*2c40*/  LEA.HI.X R13, R8, UR17, R9, 0x2, P2 ;  /* 0x00000011080d7c11 */ /* 0x000fe200090f1409 */
[----:B------:R-:W0:Y:S01]  /*2c50*/  LDC.64 R14, c[0x0][0x3a8] ;  /* 0x0000ea00ff0e7b82 */ /* 0x000e220000000a00 */
[----:B------:R-:W-:Y:S01]  /*2c60*/  MOV R5, RZ ;  /* 0x000000ff00057202 */ /* 0x000fe20000000f00 */
[----:B---3--:R-:W-:-:S04]  /*2c70*/  IMAD.WIDE R22, R0, 0x4, R22 ;  /* 0x0000000400167825 */ /* 0x008fc800078e0216 */
[----:B----4-:R-:W-:-:S04]  /*2c80*/  IMAD.WIDE R16, R0, 0x4, R16 ;  /* 0x0000000400107825 */ /* 0x010fc800078e0210 */
[----:B-1----:R-:W-:-:S04]  /*2c90*/  IMAD.WIDE R18, R0, 0x4, R18 ;  /* 0x0000000400127825 */ /* 0x002fc800078e0212 */
[----:B0-----:R-:W-:Y:S01]  /*2ca0*/  IMAD.WIDE R14, R0, 0x4, R14 ;  /* 0x00000004000e7825 */ /* 0x001fe200078e020e */
[----:B------:R-:W-:Y:S06]  /*2cb0*/  @!P3 BRA `(.L_x_45) ;  /* 0x000000000060b947 */ /* 0x000fec0003800000 */
[----:B------:R-:W-:Y:S01]  /*2cc0*/  HFMA2 R5, -RZ, RZ, 0, 0 ;  /* 0x00000000ff057431 */ /* 0x000fe200000001ff */
[----:B------:R-:W-:Y:S02]  /*2cd0*/  LOP3.LUT R8, R6, 0x7ffffff0, RZ, 0xc0, !PT ;  /* 0x7ffffff006087812 */ /* 0x000fe400078ec0ff */
[----:B------:R-:W-:-:S07]  /*2ce0*/  MOV R9, 0x7fffffff ;  /* 0x7fffffff00097802 */ /* 0x000fce0000000f00 */
.L_x_46:
[C---:B0-----:R-:W-:Y:S01]  /*2cf0*/  IMAD.WIDE.U32 R6, R5.reuse, 0x4, R12 ;  /* 0x0000000405067825 */ /* 0x041fe200078e000c */
[----:B------:R-:W-:-:S04]  /*2d00*/  IADD3 R5, PT, PT, R5, 0x10, RZ ;  /* 0x0000001005057810 */ /* 0x000fc80007ffe0ff */
[----:B------:R0:W-:Y:S01]  /*2d10*/  STG.E desc[UR10][R6.64], R9 ;  /* 0x0000000906007986 */ /* 0x0001e2000c10190a */
[----:B------:R-:W-:-:S03]  /*2d20*/  ISETP.NE.AND P2, PT, R5, R8, PT ;  /* 0x000000080500720c */ /* 0x000fc60003f45270 */
        /* <DEDUP_REMOVED lines=16> */
[----:B------:R-:W-:-:S07]  /*2e30*/  MOV R5, R8 ;  /* 0x0000000800057202 */ /* 0x000fce0000000f00 */
.L_x_45:
[----:B------:R-:W-:-:S09]  /*2e40*/  UISETP.NE.AND UP0, UPT, UR7, URZ, UPT ;  /* 0x000000ff0700728c */ /* 0x000fd2000bf05270 */
[----:B------:R-:W-:Y:S05]  /*2e50*/  BRA.U !UP0, `(.L_x_47) ;  /* 0x0000000108947547 */ /* 0x000fea000b800000 */
[----:B------:R-:W-:Y:S02]  /*2e60*/  UIADD3 UR5, UPT, UPT, UR7, -0x1, URZ ;  /* 0xffffffff07057890 */ /* 0x000fe4000fffe0ff */
[----:B------:R-:W-:Y:S02]  /*2e70*/  UISETP.NE.AND UP1, UPT, UR8, URZ, UPT ;  /* 0x000000ff0800728c */ /* 0x000fe4000bf25270 */
[----:B------:R-:W-:-:S09]  /*2e80*/  UISETP.GE.U32.AND UP0, UPT, UR5, 0x7, UPT ;  /* 0x000000070500788c */ /* 0x000fd2000bf06070 */
[----:B------:R-:W-:Y:S05]  /*2e90*/  BRA.U !UP0, `(.L_x_48) ;  /* 0x00000001082c7547 */ /* 0x000fea000b800000 */
[----:B0-----:R-:W-:Y:S01]  /*2ea0*/  MOV R9, 0x7fffffff ;  /* 0x7fffffff00097802 */ /* 0x001fe20000000f00 */
[C---:B------:R-:W-:Y:S01]  /*2eb0*/  IMAD.WIDE.U32 R6, R5.reuse, 0x4, R12 ;  /* 0x0000000405067825 */ /* 0x040fe200078e000c */
        /* <DEDUP_REMOVED lines=9> */
.L_x_48:
[----:B------:R-:W-:Y:S05]  /*2f50*/  BRA.U !UP1, `(.L_x_47) ;  /* 0x0000000109547547 */ /* 0x000fea000b800000 */
[----:B------:R-:W-:Y:S02]  /*2f60*/  UIADD3 UR5, UPT, UPT, UR8, -0x1, URZ ;  /* 0xffffffff08057890 */ /* 0x000fe4000fffe0ff */
[----:B------:R-:W-:Y:S02]  /*2f70*/  UISETP.NE.AND UP1, UPT, UR4, URZ, UPT ;  /* 0x000000ff0400728c */ /* 0x000fe4000bf25270 */
[----:B------:R-:W-:-:S09]  /*2f80*/  UISETP.GE.U32.AND UP0, UPT, UR5, 0x3, UPT ;  /* 0x000000030500788c */ /* 0x000fd2000bf06070 */
[----:B------:R-:W-:Y:S05]  /*2f90*/  BRA.U !UP0, `(.L_x_49) ;  /* 0x00000001081c7547 */ /* 0x000fea000b800000 */
[----:B01----:R-:W-:Y:S01]  /*2fa0*/  MOV R9, 0x7fffffff ;  /* 0x7fffffff00097802 */ /* 0x003fe20000000f00 */
[C---:B------:R-:W-:Y:S01]  /*2fb0*/  IMAD.WIDE.U32 R6, R5.reuse, 0x4, R12 ;  /* 0x0000000405067825 */ /* 0x040fe200078e000c */
[----:B------:R-:W-:-:S04]  /*2fc0*/  IADD3 R5, PT, PT, R5, 0x4, RZ ;  /* 0x0000000405057810 */ /* 0x000fc80007ffe0ff */
[----:B------:R2:W-:Y:S04]  /*2fd0*/  STG.E desc[UR10][R6.64], R9 ;  /* 0x0000000906007986 */ /* 0x0005e8000c10190a */
[----:B------:R2:W-:Y:S04]  /*2fe0*/  STG.E desc[UR10][R6.64+0x4], R9 ;  /* 0x0000040906007986 */ /* 0x0005e8000c10190a */
[----:B------:R2:W-:Y:S04]  /*2ff0*/  STG.E desc[UR10][R6.64+0x8], R9 ;  /* 0x0000080906007986 */ /* 0x0005e8000c10190a */
[----:B------:R2:W-:Y:S02]  /*3000*/  STG.E desc[UR10][R6.64+0xc], R9 ;  /* 0x00000c0906007986 */ /* 0x0005e4000c10190a */
.L_x_49:
        /* <DEDUP_REMOVED lines=10> */
.L_x_47:
[----:B------:R-:W0:Y:S02]  /*30b0*/  LDCU UR5, c[0x0][0x3b8] ;  /* 0x00007700ff0577ac */ /* 0x000e240008000800 */
[----:B01234-:R-:W-:Y:S01]  /*30c0*/  IADD3 R6, P2, PT, R12, UR13, RZ ;  /* 0x0000000d0c067c10 */ /* 0x01ffe2000ff5e0ff */
[----:B------:R-:W0:Y:S03]  /*30d0*/  LDCU UR9, c[0x0][0x3b0] ;  /* 0x00007600ff0977ac */ /* 0x000e260008000800 */
[----:B------:R-:W-:-:S05]  /*30e0*/  IADD3.X R7, PT, PT, R13, UR15, RZ, P2, !PT ;  /* 0x0000000f0d077c10 */ /* 0x000fca00097fe4ff */
[----:B-----5:R1:W-:Y:S04]  /*30f0*/  STG.E desc[UR10][R6.64], R2 ;  /* 0x0000000206007986 */ /* 0x0203e8000c10190a */
[----:B------:R1:W-:Y:S01]  /*3100*/  STG.E desc[UR10][R6.64+0x4], R3 ;  /* 0x0000040306007986 */ /* 0x0003e2000c10190a */
[----:B------:R-:W-:-:S04]  /*3110*/  UIADD3 UR5, UPT, UPT, UR5, 0x2, URZ ;  /* 0x0000000205057890 */ /* 0x000fc8000fffe0ff */
[----:B0-----:R-:W-:-:S09]  /*3120*/  UISETP.GE.U32.AND UP0, UPT, UR5, UR9, UPT ;  /* 0x000000090500728c */ /* 0x001fd2000bf06070 */
[----:B-1----:R-:W-:Y:S05]  /*3130*/  BRA.U UP0, `(.L_x_50) ;  /* 0x0000001100387547 */ /* 0x002fea000b800000 */
[----:B------:R0:W5:Y:S04]  /*3140*/  LDG.E.CONSTANT R5, desc[UR10][R22.64] ;  /* 0x0000000a16057981 */ /* 0x000168000c1e9900 */
[----:B------:R0:W5:Y:S04]  /*3150*/  LDG.E.CONSTANT R6, desc[UR10][R16.64] ;  /* 0x0000000a10067981 */ /* 0x000168000c1e9900 */
[----:B------:R0:W5:Y:S04]  /*3160*/  LDG.E.CONSTANT R7, desc[UR10][R18.64] ;  /* 0x0000000a12077981 */ /* 0x000168000c1e9900 */
[----:B------:R0:W5:Y:S01]  /*3170*/  LDG.E.CONSTANT R8, desc[UR10][R14.64] ;  /* 0x0000000a0e087981 */ /* 0x000162000c1e9900 */
[----:B------:R-:W-:-:S02]  /*3180*/  IADD3 R9, PT, PT, R4, -0x3, RZ ;  /* 0xfffffffd04097810 */ /* 0x000fc40007ffe0ff */
[----:B------:R-:W-:Y:S02]  /*3190*/  IADD3 R10, PT, PT, R4, -0x2, RZ ;  /* 0xfffffffe040a7810 */ /* 0x000fe40007ffe0ff */
[----:B------:R-:W-:Y:S02]  /*31a0*/  ISETP.GE.U32.AND P2, PT, R9, 0xf, PT ;  /* 0x0000000f0900780c */ /* 0x000fe40003f46070 */
[----:B------:R-:W-:Y:S02]  /*31b0*/  MOV R21, UR5 ;  /* 0x0000000500157c02 */ /* 0x000fe40008000f00 */
[----:B------:R-:W-:Y:S02]  /*31c0*/  LOP3.LUT P3, RZ, R10, 0xf, RZ, 0xc0, !PT ;  /* 0x0000000f0aff7812 */ /* 0x000fe4000786c0ff */
[----:B------:R-:W-:Y:S02]  /*31d0*/  MOV R11, R3 ;  /* 0x00000003000b7202 */ /* 0x000fe40000000f00 */
[----:B------:R-:W-:-:S02]  /*31e0*/  MOV R9, R2 ;  /* 0x0000000200097202 */ /* 0x000fc40000000f00 */
[----:B------:R-:W-:Y:S02]  /*31f0*/  MOV R10, R3 ;  /* 0x00000003000a7202 */ /* 0x000fe40000000f00 */
[----:B------:R-:W-:Y:S01]  /*3200*/  MOV R20, R2 ;  /* 0x0000000200147202 */ /* 0x000fe20000000f00 */
[----:B0-----:R-:W-:Y:S06]  /*3210*/  @!P2 BRA `(.L_x_51) ;  /* 0x0000000400fca947 */ /* 0x001fec0003800000 */
[----:B------:R-:W0:Y:S01]  /*3220*/  LDC.64 R14, c[0x0][0x380] ;  /* 0x0000e000ff0e7b82 */ /* 0x000e220000000a00 */
[----:B------:R-:W-:Y:S01]  /*3230*/  HFMA2 R22, -RZ, RZ, 0, 0 ;  /* 0x00000000ff167431 */ /* 0x000fe200000001ff */
[----:B------:R-:W-:Y:S02]  /*3240*/  MOV R21, UR5 ;  /* 0x0000000500157c02 */ /* 0x000fe40008000f00 */
[-C--:B------:R-:W-:Y:S02]  /*3250*/  MOV R11, R3.reuse ;  /* 0x00000003000b7202 */ /* 0x080fe40000000f00 */
[-C--:B------:R-:W-:Y:S02]  /*3260*/  MOV R9, R2.reuse ;  /* 0x0000000200097202 */ /* 0x080fe40000000f00 */
[----:B------:R-:W-:Y:S02]  /*3270*/  MOV R10, R3 ;  /* 0x00000003000a7202 */ /* 0x000fe40000000f00 */
[----:B------:R-:W-:-:S07]  /*3280*/  MOV R20, R2 ;  /* 0x0000000200147202 */ /* 0x000fce0000000f00 */
.L_x_52:
[----:B0-----:R-:W-:-:S05]  /*3290*/  IMAD.WIDE.U32 R16, R21, 0x4, R14 ;  /* 0x0000000415107825 */ /* 0x001fca00078e000e */
[----:B------:R-:W2:Y:S04]  /*32a0*/  LDG.E.CONSTANT R19, desc[UR10][R16.64] ;  /* 0x0000000a10137981 */ /* 0x000ea8000c1e9900 */
[----:B------:R-:W3:Y:S04]  /*32b0*/  LDG.E.CONSTANT R28, desc[UR10][R16.64+0x4] ;  /* 0x0000040a101c7981 */ /* 0x000ee8000c1e9900 */
[----:B------:R-:W4:Y:S04]  /*32c0*/  LDG.E.CONSTANT R18, desc[UR10][R16.64+0x8] ;  /* 0x0000080a10127981 */ /* 0x000f28000c1e9900 */
[----:B------:R-:W3:Y:S04]  /*32d0*/  LDG.E.CONSTANT R26, desc[UR10][R16.64+0xc] ;  /* 0x00000c0a101a7981 */ /* 0x000ee8000c1e9900 */
[----:B------:R-:W3:Y:S01]  /*32e0*/  LDG.E.CONSTANT R24, desc[UR10][R16.64+0x10] ;  /* 0x0000100a10187981 */ /* 0x000ee2000c1e9900 */
[----:B--2--5:R-:W-:-:S04]  /*32f0*/  FMUL R23, R5, R19 ;  /* 0x0000001305177220 */ /* 0x024fc80000400000 */
[----:B------:R-:W-:-:S04]  /*3300*/  FFMA R23, R6, R10, R23 ;  /* 0x0000000a06177223 */ /* 0x000fc80000000017 */
[C---:B------:R-:W-:Y:S02]  /*3310*/  FFMA R23, R5.reuse, R20, R23 ;  /* 0x0000001405177223 */ /* 0x040fe40000000017 */
[----:B------:R-:W2:Y:S01]  /*3320*/  LDG.E.CONSTANT R20, desc[UR10][R16.64+0x14] ;  /* 0x0000140a10147981 */ /* 0x000ea2000c1e9900 */
[C---:B----4-:R-:W-:Y:S01]  /*3330*/  FMUL R25, R5.reuse, R18 ;  /* 0x0000001205197220 */ /* 0x050fe20000400000 */
[----:B------:R-:W-:Y:S01]  /*3340*/  FFMA R9, R8, R9, R23 ;  /* 0x0000000908097223 */ /* 0x000fe20000000017 */
[-C--:B---3--:R-:W-:Y:S02]  /*3350*/  FMUL R23, R5, R28.reuse ;  /* 0x0000001c05177220 */ /* 0x088fe40000400000 */
[C---:B------:R-:W-:Y:S01]  /*3360*/  FFMA R25, R6.reuse, R28, R25 ;  /* 0x0000001c06197223 */ /* 0x040fe20000000019 */
[----:B------:R-:W-:Y:S01]  /*3370*/  FFMA R9, R7, R11, R9 ;  /* 0x0000000b07097223 */ /* 0x000fe20000000009 */
[----:B------:R-:W-:-:S04]  /*3380*/  FFMA R23, R6, R19, R23 ;  /* 0x0000001306177223 */ /* 0x000fc80000000017 */
[----:B------:R-:W-:-:S04]  /*3390*/  FFMA R23, R5, R10, R23 ;  /* 0x0000000a05177223 */ /* 0x000fc80000000017 */
[----:B------:R-:W-:Y:S01]  /*33a0*/  FFMA R10, R8, R11, R23 ;  /* 0x0000000b080a7223 */ /* 0x000fe20000000017 */
[C---:B------:R-:W-:Y:S01]  /*33b0*/  FFMA R11, R5.reuse, R19, R25 ;  /* 0x00000013050b7223 */ /* 0x040fe20000000019 */
[C---:B------:R-:W-:Y:S01]  /*33c0*/  FMUL R19, R5.reuse, R26 ;  /* 0x0000001a05137220 */ /* 0x040fe20000400000 */
[----:B------:R-:W-:Y:S01]  /*33d0*/  FMUL R23, R5, R24 ;  /* 0x0000001805177220 */ /* 0x000fe20000400000 */
[----:B------:R-:W-:Y:S02]  /*33e0*/  FFMA R10, R7, R9, R10 ;  /* 0x00000009070a7223 */ /* 0x000fe4000000000a */
[C---:B------:R-:W-:Y:S01]  /*33f0*/  FFMA R19, R6.reuse, R18, R19 ;  /* 0x0000001206137223 */ /* 0x040fe20000000013 */
[----:B------:R-:W-:-:S03]  /*3400*/  FFMA R23, R6, R26, R23 ;  /* 0x0000001a06177223 */ /* 0x000fc60000000017 */
[C---:B------:R-:W-:Y:S01]  /*3410*/  FFMA R25, R5.reuse, R28, R19 ;  /* 0x0000001c05197223 */ /* 0x040fe20000000013 */
[----:B------:R-:W-:Y:S01]  /*3420*/  FFMA R28, R8, R9, R11 ;  /* 0x00000009081c7223 */ /* 0x000fe2000000000b */
[----:B------:R-:W-:Y:S01]  /*3430*/  FFMA R23, R5, R18, R23 ;  /* 0x0000001205177223 */ /* 0x000fe20000000017 */
[----:B------:R-:W3:Y:S01]  /*3440*/  LDG.E.CONSTANT R11, desc[UR10][R16.64+0x18] ;  /* 0x0000180a100b7981 */ /* 0x000ee2000c1e9900 */
[----:B------:R-:W-:-:S04]  /*3450*/  IMAD.WIDE.U32 R18, R21, 0x4, R12 ;  /* 0x0000000415127825 */ /* 0x000fc800078e000c */
[-C--:B------:R-:W-:Y:S01]  /*3460*/  FFMA R27, R7, R10.reuse, R28 ;  /* 0x0000000a071b7223 */ /* 0x080fe2000000001c */
[----:B------:R-:W-:-:S03]  /*3470*/  FFMA R28, R8, R10, R25 ;  /* 0x0000000a081c7223 */ /* 0x000fc60000000019 */
[-C--:B------:R-:W-:Y:S01]  /*3480*/  FFMA R29, R8, R27.reuse, R23 ;  /* 0x0000001b081d7223 */ /* 0x080fe20000000017 */
[----:B------:R-:W-:Y:S01]  /*3490*/  FFMA R25, R7, R27, R28 ;  /* 0x0000001b07197223 */ /* 0x000fe2000000001c */
[----:B------:R-:W4:Y:S04]  /*34a0*/  LDG.E.CONSTANT R23, desc[UR10][R16.64+0x1c] ;  /* 0x00001c0a10177981 */ /* 0x000f28000c1e9900 */
[----:B------:R0:W-:Y:S04]  /*34b0*/  STG.E desc[UR10][R18.64+0x4], R10 ;  /* 0x0000040a12007986 */ /* 0x0001e8000c10190a */
[----:B------:R1:W-:Y:S04]  /*34c0*/  STG.E desc[UR10][R18.64], R9 ;  /* 0x0000000912007986 */ /* 0x0003e8000c10190a */
[----:B0-----:R-:W4:Y:S01]  /*34d0*/  LDG.E.CONSTANT R10, desc[UR10][R16.64+0x24] ;  /* 0x0000240a100a7981 */ /* 0x001f22000c1e9900 */
[----:B--2---:R-:W-:-:S04]  /*34e0*/  FMUL R28, R5, R20 ;  /* 0x00000014051c7220 */ /* 0x004fc80000400000 */
[----:B------:R-:W-:-:S04]  /*34f0*/  FFMA R28, R6, R24, R28 ;  /* 0x00000018061c7223 */ /* 0x000fc8000000001c */
[----:B------:R-:W-:Y:S02]  /*3500*/  FFMA R26, R5, R26, R28 ;  /* 0x0000001a051a7223 */ /* 0x000fe4000000001c */
[----:B------:R-:W2:Y:S04]  /*3510*/  LDG.E.CONSTANT R28, desc[UR10][R16.64+0x20] ;  /* 0x0000200a101c7981 */ /* 0x000ea8000c1e9900 */
[----:B------:R3:W-:Y:S01]  /*3520*/  STG.E desc[UR10][R18.64+0x8], R27 ;  /* 0x0000081b12007986 */ /* 0x0007e2000c10190a */
[-C--:B-1----:R-:W-:Y:S01]  /*3530*/  FFMA R9, R7, R25.reuse, R29 ;  /* 0x0000001907097223 */ /* 0x082fe2000000001d */
[----:B------:R-:W-:Y:S01]  /*3540*/  FFMA R26, R8, R25, R26 ;  /* 0x00000019081a7223 */ /* 0x000fe2000000001a */
[----:B---3--:R-:W-:-:S04]  /*3550*/  FMUL R27, R5, R11 ;  /* 0x0000000b051b7220 */ /* 0x008fc80000400000 */
[----:B------:R-:W-:-:S04]  /*3560*/  FFMA R27, R6, R20, R27 ;  /* 0x00000014061b7223 */ /* 0x000fc8000000001b */
[----:B------:R-:W-:-:S04]  /*3570*/  FFMA R29, R5, R24, R27 ;  /* 0x00000018051d7223 */ /* 0x000fc8000000001b */
[----:B------:R-:W-:Y:S01]  /*3580*/  FFMA R24, R8, R9, R29 ;  /* 0x0000000908187223 */ /* 0x000fe2000000001d */
[----:B----4-:R-:W-:Y:S01]  /*3590*/  FMUL R29, R5, R23 ;  /* 0x00000017051d7220 */ /* 0x010fe20000400000 */
[----:B------:R-:W-:-:S03]  /*35a0*/  FFMA R27, R7, R9, R26 ;  /* 0x00000009071b7223 */ /* 0x000fc6000000001a */
[----:B------:R-:W-:Y:S01]  /*35b0*/  FFMA R26, R6, R11, R29 ;  /* 0x0000000b061a7223 */ /* 0x000fe2000000001d */
[----:B------:R0:W-:Y:S03]  /*35c0*/  STG.E desc[UR10][R18.64+0xc], R25 ;  /* 0x00000c1912007986 */ /* 0x0001e6000c10190a */
[----:B0-----:R-:W-:Y:S01]  /*35d0*/  FFMA R25, R5, R20, R26 ;  /* 0x0000001405197223 */ /* 0x001fe2000000001a */
[-C--:B------:R-:W-:Y:S01]  /*35e0*/  FFMA R24, R7, R27.reuse, R24 ;  /* 0x0000001b07187223 */ /* 0x080fe20000000018 */
[----:B------:R0:W-:Y:S02]  /*35f0*/  STG.E desc[UR10][R18.64+0x10], R9 ;  /* 0x0000100912007986 */ /* 0x0001e4000c10190a */
[----:B------:R-:W-:Y:S01]  /*3600*/  FFMA R26, R8, R27, R25 ;  /* 0x0000001b081a7223 */ /* 0x000fe20000000019 */
[C---:B------:R-:W-:Y:S01]  /*3610*/  FMUL R25, R5.reuse, R10 ;  /* 0x0000000a05197220 */ /* 0x040fe20000400000 */
[----:B0-----:R-:W3:Y:S04]  /*3620*/  LDG.E.CONSTANT R9, desc[UR10][R16.64+0x2c] ;  /* 0x00002c0a10097981 */ /* 0x001ee8000c1e9900 */
[----:B------:R0:W-:Y:S01]  /*3630*/  STG.E desc[UR10][R18.64+0x18], R24 ;  /* 0x0000181812007986 */ /* 0x0001e2000c10190a */
[----:B--2---:R-:W-:-:S04]  /*3640*/  FMUL R20, R5, R28 ;  /* 0x0000001c05147220 */ /* 0x004fc80000400000 */
[----:B------:R-:W-:-:S04]  /*3650*/  FFMA R20, R6, R23, R20 ;  /* 0x0000001706147223 */ /* 0x000fc80000000014 */
[----:B------:R-:W-:Y:S02]  /*3660*/  FFMA R29, R5, R11, R20 ;  /* 0x0000000b051d7223 */ /* 0x000fe40000000014 */
[----:B------:R-:W2:Y:S01]  /*3670*/  LDG.E.CONSTANT R20, desc[UR10][R16.64+0x28] ;  /* 0x0000280a10147981 */ /* 0x000ea2000c1e9900 */
[----:B------:R-:W-:Y:S01]  /*3680*/  FFMA R11, R7, R24, R26 ;  /* 0x00000018070b7223 */ /* 0x000fe2000000001a */
[----:B------:R-:W-:-:S04]  /*3690*/  FFMA R26, R6, R28, R25 ;  /* 0x0000001c061a7223 */ /* 0x000fc80000000019 */
[----:B------:R-:W-:Y:S02]  /*36a0*/  FFMA R23, R5, R23, R26 ;  /* 0x0000001705177223 */ /* 0x000fe4000000001a */
[----:B------:R-:W4:Y:S01]  /*36b0*/  LDG.E.CONSTANT R26, desc[UR10][R16.64+0x30] ;  /* 0x0000300a101a7981 */ /* 0x000f22000c1e9900 */
[----:B------:R-:W-:-:S03]  /*36c0*/  FFMA R29, R8, R24, R29 ;  /* 0x00000018081d7223 */ /* 0x000fc6000000001d */
[----:B0-----:R-:W4:Y:S01]  /*36d0*/  LDG.E.CONSTANT R24, desc[UR10][R16.64+0x34] ;  /* 0x0000340a10187981 */ /* 0x001f22000c1e9900 */
[-C--:B------:R-:W-:Y:S01]  /*36e0*/  FFMA R29, R7, R11.reuse, R29 ;  /* 0x0000000b071d7223 */ /* 0x080fe2000000001d */
[----:B------:R-:W-:Y:S02]  /*36f0*/  FFMA R23, R8, R11, R23 ;  /* 0x0000000b08177223 */ /* 0x000fe40000000017 */
[----:B------:R0:W-:Y:S04]  /*3700*/  STG.E desc[UR10][R18.64+0x1c], R11 ;  /* 0x00001c0b12007986 */ /* 0x0001e8000c10190a */
[----:B------:R1:W-:Y:S01]  /*3710*/  STG.E desc[UR10][R18.64+0x14], R27 ;  /* 0x0000141b12007986 */ /* 0x0003e2000c10190a */
[----:B--2---:R-:W-:-:S04]  /*3720*/  FMUL R25, R5, R20 ;  /* 0x0000001405197220 */ /* 0x004fc80000400000 */
[----:B------:R-:W-:-:S04]  /*3730*/  FFMA R25, R6, R10, R25 ;  /* 0x0000000a06197223 */ /* 0x000fc80000000019 */
[----:B------:R-:W-:-:S04]  /*3740*/  FFMA R25, R5, R28, R25 ;  /* 0x0000001c05197223 */ /* 0x000fc80000000019 */
[----:B------:R-:W-:Y:S01]  /*3750*/  FFMA R28, R8, R29, R25 ;  /* 0x0000001d081c7223 */ /* 0x000fe20000000019 */
[----:B---3--:R-:W-:-:S04]  /*3760*/  FMUL R25, R5, R9 ;  /* 0x0000000905197220 */ /* 0x008fc80000400000 */
[----:B0-----:R-:W-:-:S04]  /*3770*/  FFMA R11, R6, R20, R25 ;  /* 0x00000014060b7223 */ /* 0x001fc80000000019 */
[C---:B------:R-:W-:Y:S01]  /*3780*/  FFMA R11, R5.reuse, R10, R11 ;  /* 0x0000000a050b7223 */ /* 0x040fe2000000000b */
[----:B----4-:R-:W-:-:S04]  /*3790*/  FMUL R10, R5, R26 ;  /* 0x0000001a050a7220 */ /* 0x010fc80000400000 */
[----:B------:R-:W-:Y:S01]  /*37a0*/  FFMA R25, R6, R9, R10 ;  /* 0x0000000906197223 */ /* 0x000fe2000000000a */
[----:B-1----:R-:W-:-:S03]  /*37b0*/  FMUL R27, R5, R24 ;  /* 0x00000018051b7220 */ /* 0x002fc60000400000 */
[----:B------:R-:W-:Y:S02]  /*37c0*/  FFMA R25, R5, R20, R25 ;  /* 0x0000001405197223 */ /* 0x000fe40000000019 */
[----:B------:R-:W2:Y:S01]  /*37d0*/  LDG.E.CONSTANT R20, desc[UR10][R16.64+0x38] ;  /* 0x0000380a10147981 */ /* 0x000ea2000c1e9900 */
[----:B------:R-:W-:-:S04]  /*37e0*/  FFMA R10, R6, R26, R27 ;  /* 0x0000001a060a7223 */ /* 0x000fc8000000001b */
[----:B------:R-:W-:Y:S02]  /*37f0*/  FFMA R9, R5, R9, R10 ;  /* 0x0000000905097223 */ /* 0x000fe4000000000a */
[----:B------:R-:W3:Y:S01]  /*3800*/  LDG.E.CONSTANT R10, desc[UR10][R16.64+0x3c] ;  /* 0x00003c0a100a7981 */ /* 0x000ee2000c1e9900 */
[----:B------:R-:W-:-:S03]  /*3810*/  FFMA R23, R7, R29, R23 ;  /* 0x0000001d07177223 */ /* 0x000fc60000000017 */
[----:B------:R0:W-:Y:S01]  /*3820*/  STG.E desc[UR10][R18.64+0x20], R29 ;  /* 0x0000201d12007986 */ /* 0x0001e2000c10190a */
[----:B------:R-:W-:-:S04]  /*3830*/  FFMA R28, R7, R23, R28 ;  /* 0x00000017071c7223 */ /* 0x000fc8000000001c */
[----:B------:R-:W-:Y:S01]  /*3840*/  FFMA R25, R8, R28, R25 ;  /* 0x0000001c08197223 */ /* 0x000fe20000000019 */
[----:B------:R1:W-:Y:S01]  /*3850*/  STG.E desc[UR10][R18.64+0x24], R23 ;  /* 0x0000241712007986 */ /* 0x0003e2000c10190a */
[----:B------:R-:W-:-:S03]  /*3860*/  IADD3 R22, PT, PT, R22, 0x10, RZ ;  /* 0x0000001016167810 */ /* 0x000fc60007ffe0ff */
[----:B------:R1:W-:Y:S01]  /*3870*/  STG.E desc[UR10][R18.64+0x28], R28 ;  /* 0x0000281c12007986 */ /* 0x0003e2000c10190a */
[----:B------:R-:W-:Y:S01]  /*3880*/  IADD3 R21, PT, PT, R21, 0x10, RZ ;  /* 0x0000001015157810 */ /* 0x000fe20007ffe0ff */
[----:B--2---:R-:W-:-:S04]  /*3890*/  FMUL R27, R5, R20 ;  /* 0x00000014051b7220 */ /* 0x004fc80000400000 */
[----:B0-----:R-:W-:Y:S01]  /*38a0*/  FFMA R29, R6, R24, R27 ;  /* 0x00000018061d7223 */ /* 0x001fe2000000001b */
[----:B------:R-:W-:-:S03]  /*38b0*/  FFMA R27, R8, R23, R11 ;  /* 0x00000017081b7223 */ /* 0x000fc6000000000b */
[----:B------:R-:W-:Y:S01]  /*38c0*/  FFMA R11, R5, R26, R29 ;  /* 0x0000001a050b7223 */ /* 0x000fe2000000001d */
[----:B------:R-:W-:Y:S01]  /*38d0*/  FFMA R26, R7, R28, R27 ;  /* 0x0000001c071a7223 */ /* 0x000fe2000000001b */
[----:B---3--:R-:W-:-:S03]  /*38e0*/  FMUL R27, R5, R10 ;  /* 0x0000000a051b7220 */ /* 0x008fc60000400000 */
        /* <DEDUP_REMOVED lines=9> */
[----:B------:R-:W-:Y:S01]  /*3980*/  IADD3 R16, PT, PT, R4, -0x2, RZ ;  /* 0xfffffffe04107810 */ /* 0x000fe20007ffe0ff */
[----:B------:R1:W-:Y:S03]  /*3990*/  STG.E desc[UR10][R18.64+0x2c], R26 ;  /* 0x00002c1a12007986 */ /* 0x0003e6000c10190a */
[----:B------:R-:W-:Y:S01]  /*39a0*/  LOP3.LUT R27, R16, 0xfffffff0, RZ, 0xc0, !PT ;  /* 0xfffffff0101b7812 */ /* 0x000fe200078ec0ff */
[----:B------:R1:W-:Y:S04]  /*39b0*/  STG.E desc[UR10][R18.64+0x30], R25 ;  /* 0x0000301912007986 */ /* 0x0003e8000c10190a */
[----:B------:R1:W-:Y:S04]  /*39c0*/  STG.E desc[UR10][R18.64+0x34], R17 ;  /* 0x0000341112007986 */ /* 0x0003e8000c10190a */
[----:B------:R1:W-:Y:S04]  /*39d0*/  STG.E desc[UR10][R18.64+0x38], R9 ;  /* 0x0000380912007986 */ /* 0x0003e8000c10190a */
[----:B------:R1:W-:Y:S01]  /*39e0*/  STG.E desc[UR10][R18.64+0x3c], R11 ;  /* 0x00003c0b12007986 */ /* 0x0003e2000c10190a */
[----:B------:R-:W-:-:S13]  /*39f0*/  ISETP.NE.AND P2, PT, R22, R27, PT ;  /* 0x0000001b1600720c */ /* 0x000fda0003f45270 */
[----:B-1----:R-:W-:Y:S05]  /*3a00*/  @P2 BRA `(.L_x_52) ;  /* 0xfffffff800202947 */ /* 0x002fea000383ffff */
.L_x_51:
[----:B------:R-:W-:Y:S05]  /*3a10*/  @!P3 BRA `(.L_x_50) ;  /* 0x000000080000b947 */ /* 0x000fea0003800000 */
[----:B------:R-:W-:-:S04]  /*3a20*/  IADD3 R14, PT, PT, R4, 0xe, RZ ;  /* 0x0000000e040e7810 */ /* 0x000fc80007ffe0ff */
[----:B------:R-:W-:Y:S01]  /*3a30*/  LOP3.LUT P2, RZ, R14, 0x7, RZ, 0xc0, !PT ;  /* 0x000000070eff7812 */ /* 0x000fe2000784c0ff */
[----:B------:R-:W-:-:S12]  /*3a40*/  @!P1 BRA `(.L_x_53) ;  /* 0x0000000000f09947 */ /* 0x000fd80003800000 */
[----:B------:R-:W0:Y:S02]  /*3a50*/  LDC.64 R14, c[0x0][0x380] ;  /* 0x0000e000ff0e7b82 */ /* 0x000e240000000a00 */
[----:B0-----:R-:W-:-:S05]  /*3a60*/  IMAD.WIDE.U32 R14, R21, 0x4, R14 ;  /* 0x00000004150e7825 */ /* 0x001fca00078e000e */
[----:B------:R-:W2:Y:S04]  /*3a70*/  LDG.E.CONSTANT R28, desc[UR10][R14.64] ;  /* 0x0000000a0e1c7981 */ /* 0x000ea8000c1e9900 */
[----:B------:R-:W3:Y:S04]  /*3a80*/  LDG.E.CONSTANT R24, desc[UR10][R14.64+0x4] ;  /* 0x0000040a0e187981 */ /* 0x000ee8000c1e9900 */
[----:B------:R-:W4:Y:S04]  /*3a90*/  LDG.E.CONSTANT R26, desc[UR10][R14.64+0x8] ;  /* 0x0000080a0e1a7981 */ /* 0x000f28000c1e9900 */
[----:B------:R-:W4:Y:S04]  /*3aa0*/  LDG.E.CONSTANT R18, desc[UR10][R14.64+0xc] ;  /* 0x00000c0a0e127981 */ /* 0x000f28000c1e9900 */
[----:B------:R-:W4:Y:S04]  /*3ab0*/  LDG.E.CONSTANT R16, desc[UR10][R14.64+0x10] ;  /* 0x0000100a0e107981 */ /* 0x000f28000c1e9900 */
[----:B------:R-:W4:Y:S01]  /*3ac0*/  LDG.E.CONSTANT R22, desc[UR10][R14.64+0x14] ;  /* 0x0000140a0e167981 */ /* 0x000f22000c1e9900 */
[C---:B--2--5:R-:W-:Y:S01]  /*3ad0*/  FMUL R17, R5.reuse, R28 ;  /* 0x0000001c05117220 */ /* 0x064fe20000400000 */
[----:B---3--:R-:W-:-:S03]  /*3ae0*/  FMUL R19, R5, R24 ;  /* 0x0000001805137220 */ /* 0x008fc60000400000 */
[C---:B------:R-:W-:Y:S01]  /*3af0*/  FFMA R17, R6.reuse, R10, R17 ;  /* 0x0000000a06117223 */ /* 0x040fe20000000011 */
[----:B------:R-:W-:-:S03]  /*3b00*/  FFMA R19, R6, R28, R19 ;  /* 0x0000001c06137223 */ /* 0x000fc60000000013 */
[C---:B------:R-:W-:Y:S02]  /*3b10*/  FFMA R17, R5.reuse, R20, R17 ;  /* 0x0000001405117223 */ /* 0x040fe40000000011 */
[----:B------:R-:W2:Y:S01]  /*3b20*/  LDG.E.CONSTANT R20, desc[UR10][R14.64+0x18] ;  /* 0x0000180a0e147981 */ /* 0x000ea2000c1e9900 */
[----:B------:R-:W-:-:S03]  /*3b30*/  FFMA R19, R5, R10, R19 ;  /* 0x0000000a05137223 */ /* 0x000fc60000000013 */
[----:B------:R0:W3:Y:S01]  /*3b40*/  LDG.E.CONSTANT R10, desc[UR10][R14.64+0x1c] ;  /* 0x00001c0a0e0a7981 */ /* 0x0000e2000c1e9900 */
[C---:B------:R-:W-:Y:S01]  /*3b50*/  FFMA R17, R8.reuse, R9, R17 ;  /* 0x0000000908117223 */ /* 0x040fe20000000011 */
[----:B----4-:R-:W-:Y:S01]  /*3b60*/  FMUL R9, R5, R26 ;  /* 0x0000001a05097220 */ /* 0x010fe20000400000 */
[-C--:B------:R-:W-:Y:S02]  /*3b70*/  FFMA R19, R8, R11.reuse, R19 ;  /* 0x0000000b08137223 */ /* 0x080fe40000000013 */
[----:B------:R-:W-:Y:S01]  /*3b80*/  FFMA R17, R7, R11, R17 ;  /* 0x0000000b07117223 */ /* 0x000fe20000000011 */
[C---:B------:R-:W-:Y:S01]  /*3b90*/  FFMA R9, R6.reuse, R24, R9 ;  /* 0x0000001806097223 */ /* 0x040fe20000000009 */
[C---:B------:R-:W-:Y:S01]  /*3ba0*/  FMUL R11, R5.reuse, R18 ;  /* 0x00000012050b7220 */ /* 0x040fe20000400000 */
[C---:B------:R-:W-:Y:S02]  /*3bb0*/  FMUL R23, R5.reuse, R16 ;  /* 0x0000001005177220 */ /* 0x040fe40000400000 */
[----:B------:R-:W-:Y:S01]  /*3bc0*/  FFMA R9, R5, R28, R9 ;  /* 0x0000001c05097223 */ /* 0x000fe20000000009 */
[C---:B------:R-:W-:Y:S01]  /*3bd0*/  FFMA R28, R6.reuse, R26, R11 ;  /* 0x0000001a061c7223 */ /* 0x040fe2000000000b */
[----:B------:R-:W-:Y:S01]  /*3be0*/  FFMA R23, R6, R18, R23 ;  /* 0x0000001206177223 */ /* 0x000fe20000000017 */
[-C--:B------:R-:W-:Y:S01]  /*3bf0*/  FFMA R19, R7, R17.reuse, R19 ;  /* 0x0000001107137223 */ /* 0x080fe20000000013 */
[C---:B0-----:R-:W-:Y:S01]  /*3c00*/  FFMA R14, R8.reuse, R17, R9 ;  /* 0x00000011080e7223 */ /* 0x041fe20000000009 */
[C---:B------:R-:W-:Y:S01]  /*3c10*/  FFMA R9, R5.reuse, R24, R28 ;  /* 0x0000001805097223 */ /* 0x040fe2000000001c */
[C---:B------:R-:W-:Y:S01]  /*3c20*/  FMUL R15, R5.reuse, R22 ;  /* 0x00000016050f7220 */ /* 0x040fe20000400000 */
[----:B------:R-:W-:Y:S01]  /*3c30*/  FFMA R11, R5, R26, R23 ;  /* 0x0000001a050b7223 */ /* 0x000fe20000000017 */
[-C--:B------:R-:W-:Y:S01]  /*3c40*/  FFMA R23, R7, R19.reuse, R14 ;  /* 0x0000001307177223 */ /* 0x080fe2000000000e */
[----:B------:R-:W-:Y:S01]  /*3c50*/  FFMA R14, R8, R19, R9 ;  /* 0x00000013080e7223 */ /* 0x000fe20000000009 */
[----:B------:R-:W-:-:S03]  /*3c60*/  FFMA R24, R6, R16, R15 ;  /* 0x0000001006187223 */ /* 0x000fc6000000000f */
[-C--:B------:R-:W-:Y:S01]  /*3c70*/  FFMA R25, R7, R23.reuse, R14 ;  /* 0x0000001707197223 */ /* 0x080fe2000000000e */
[----:B------:R-:W-:Y:S01]  /*3c80*/  FFMA R14, R8, R23, R11 ;  /* 0x00000017080e7223 */ /* 0x000fe2000000000b */
[C---:B------:R-:W-:Y:S01]  /*3c90*/  FFMA R9, R5.reuse, R18, R24 ;  /* 0x0000001205097223 */ /* 0x040fe20000000018 */
[C---:B--2---:R-:W-:Y:S01]  /*3ca0*/  FMUL R15, R5.reuse, R20 ;  /* 0x00000014050f7220 */ /* 0x044fe20000400000 */
[----:B---3--:R-:W-:-:S03]  /*3cb0*/  FMUL R27, R5, R10 ;  /* 0x0000000a051b7220 */ /* 0x008fc60000400000 */
[C---:B------:R-:W-:Y:S01]  /*3cc0*/  FFMA R18, R6.reuse, R22, R15 ;  /* 0x0000001606127223 */ /* 0x040fe2000000000f */
[----:B------:R-:W-:Y:S01]  /*3cd0*/  FFMA R11, R6, R20, R27 ;  /* 0x00000014060b7223 */ /* 0x000fe2000000001b */
[-C--:B------:R-:W-:Y:S01]  /*3ce0*/  FFMA R27, R7, R25.reuse, R14 ;  /* 0x00000019071b7223 */ /* 0x080fe2000000000e */
[C---:B------:R-:W-:Y:S01]  /*3cf0*/  FFMA R14, R8.reuse, R25, R9 ;  /* 0x00000019080e7223 */ /* 0x040fe20000000009 */
[C---:B------:R-:W-:Y:S01]  /*3d00*/  FFMA R9, R5.reuse, R16, R18 ;  /* 0x0000001005097223 */ /* 0x040fe20000000012 */
[----:B------:R-:W-:Y:S02]  /*3d10*/  FFMA R11, R5, R22, R11 ;  /* 0x00000016050b7223 */ /* 0x000fe4000000000b */
[-C--:B------:R-:W-:Y:S01]  /*3d20*/  FFMA R29, R7, R27.reuse, R14 ;  /* 0x0000001b071d7223 */ /* 0x080fe2000000000e */
[----:B------:R-:W-:-:S04]  /*3d30*/  FFMA R16, R8, R27, R9 ;  /* 0x0000001b08107223 */ /* 0x000fc80000000009 */
[-C--:B------:R-:W-:Y:S01]  /*3d40*/  FFMA R9, R7, R29.reuse, R16 ;  /* 0x0000001d07097223 */ /* 0x080fe20000000010 */
[----:B------:R-:W-:Y:S01]  /*3d50*/  FFMA R16, R8, R29, R11 ;  /* 0x0000001d08107223 */ /* 0x000fe2000000000b */
[----:B------:R-:W-:-:S04]  /*3d60*/  IMAD.WIDE.U32 R14, R21, 0x4, R12 ;  /* 0x00000004150e7825 */ /* 0x000fc800078e000c */
[----:B------:R-:W-:Y:S01]  /*3d70*/  FFMA R11, R7, R9, R16 ;  /* 0x00000009070b7223 */ /* 0x000fe20000000010 */
        /* <DEDUP_REMOVED lines=8> */
[----:B------:R-:W-:-:S07]  /*3e00*/  IADD3 R21, PT, PT, R21, 0x8, RZ ;  /* 0x0000000815157810 */ /* 0x000fce0007ffe0ff */
.L_x_53:
[----:B------:R-:W-:Y:S05]  /*3e10*/  @!P2 BRA `(.L_x_50) ;  /* 0x000000040000a947 */ /* 0x000fea0003800000 */
[----:B------:R-:W-:-:S04]  /*3e20*/  IADD3 R16, PT, PT, R4, 0x6, RZ ;  /* 0x0000000604107810 */ /* 0x000fc80007ffe0ff */
[----:B------:R-:W-:-:S04]  /*3e30*/  LOP3.LUT R16, R16, 0x3, RZ, 0xc0, !PT ;  /* 0x0000000310107812 */ /* 0x000fc800078ec0ff */
[----:B------:R-:W-:Y:S01]  /*3e40*/  ISETP.NE.AND P2, PT, R16, RZ, PT ;  /* 0x000000ff1000720c */ /* 0x000fe20003f45270 */
[----:B------:R-:W-:-:S12]  /*3e50*/  @!P0 BRA `(.L_x_54) ;  /* 0x0000000000808947 */ /* 0x000fd80003800000 */
[----:B0-----:R-:W0:Y:S02]  /*3e60*/  LDC.64 R14, c[0x0][0x380] ;  /* 0x0000e000ff0e7b82 */ /* 0x001e240000000a00 */
[----:B0-----:R-:W-:-:S05]  /*3e70*/  IMAD.WIDE.U32 R14, R21, 0x4, R14 ;  /* 0x00000004150e7825 */ /* 0x001fca00078e000e */
        /* <DEDUP_REMOVED lines=10> */
[----:B------:R-:W-:-:S04]  /*3f20*/  FFMA R24, R8, R9, R17 ;  /* 0x0000000908187223 */ /* 0x000fc80000000011 */
[-C--:B------:R-:W-:Y:S01]  /*3f30*/  FFMA R17, R7, R11.reuse, R24 ;  /* 0x0000000b07117223 */ /* 0x080fe20000000018 */
        /* <DEDUP_REMOVED lines=11> */
[C---:B------:R-:W-:Y:S01]  /*3ff0*/  IMAD.WIDE.U32 R14, R21.reuse, 0x4, R12 ;  /* 0x00000004150e7825 */ /* 0x040fe200078e000c */
[----:B------:R-:W-:-:S03]  /*4000*/  IADD3 R21, PT, PT, R21, 0x4, RZ ;  /* 0x0000000415157810 */ /* 0x000fc60007ffe0ff */
[----:B------:R-:W-:Y:S01]  /*4010*/  FFMA R11, R7, R9, R18 ;  /* 0x00000009070b7223 */ /* 0x000fe20000000012 */
[----:B------:R1:W-:Y:S04]  /*4020*/  STG.E desc[UR10][R14.64], R17 ;  /* 0x000000110e007986 */ /* 0x0003e8000c10190a */
[----:B------:R1:W-:Y:S04]  /*4030*/  STG.E desc[UR10][R14.64+0x4], R19 ;  /* 0x000004130e007986 */ /* 0x0003e8000c10190a */
[----:B------:R1:W-:Y:S04]  /*4040*/  STG.E desc[UR10][R14.64+0x8], R9 ;  /* 0x000008090e007986 */ /* 0x0003e8000c10190a */
[----:B------:R1:W-:Y:S02]  /*4050*/  STG.E desc[UR10][R14.64+0xc], R11 ;  /* 0x00000c0b0e007986 */ /* 0x0003e4000c10190a */
.L_x_54:
[----:B------:R-:W-:Y:S05]  /*4060*/  @!P2 BRA `(.L_x_50) ;  /* 0x00000000006ca947 */ /* 0x000fea0003800000 */
[----:B01----:R-:W0:Y:S02]  /*4070*/  LDC.64 R14, c[0x0][0x380] ;  /* 0x0000e000ff0e7b82 */ /* 0x003e240000000a00 */
[----:B0-----:R-:W-:-:S05]  /*4080*/  IMAD.WIDE.U32 R14, R21, 0x4, R14 ;  /* 0x00000004150e7825 */ /* 0x001fca00078e000e */
[----:B------:R-:W2:Y:S01]  /*4090*/  LDG.E.CONSTANT R18, desc[UR10][R14.64] ;  /* 0x0000000a0e127981 */ /* 0x000ea2000c1e9900 */
[----:B------:R-:W-:Y:S01]  /*40a0*/  IMAD.WIDE.U32 R12, R21, 0x4, R12 ;  /* 0x00000004150c7825 */ /* 0x000fe200078e000c */
        /* <DEDUP_REMOVED lines=9> */
[----:B------:R-:W3:-:S12]  /*4140*/  LDG.E.CONSTANT R22, desc[UR10][R14.64+0x4] ;  /* 0x0000040a0e167981 */ /* 0x000ed8000c1e9900 */
[----:B------:R-:W4:Y:S01]  /*4150*/  @P2 LDG.E.CONSTANT R20, desc[UR10][R14.64+0x8] ;  /* 0x0000080a0e142981 */ /* 0x000f22000c1e9900 */
[----:B---3--:R-:W-:-:S04]  /*4160*/  FMUL R9, R5, R22 ;  /* 0x0000001605097220 */ /* 0x008fc80000400000 */
[----:B------:R-:W-:-:S04]  /*4170*/  FFMA R16, R6, R18, R9 ;  /* 0x0000001206107223 */ /* 0x000fc80000000009 */
[C---:B------:R-:W-:Y:S01]  /*4180*/  FFMA R9, R5.reuse, R10, R16 ;  /* 0x0000000a05097223 */ /* 0x040fe20000000010 */
[----:B----4-:R-:W-:-:S04]  /*4190*/  @P2 FMUL R17, R5, R20 ;  /* 0x0000001405112220 */ /* 0x010fc80000400000 */
        /* <DEDUP_REMOVED lines=8> */
.L_x_50:
[----:B------:R-:W4:Y:S01]  /*4220*/  LDCU UR5, c[0x0][0x3b4] ;  /* 0x00007680ff0577ac */ /* 0x000f220008000800 */
[----:B------:R-:W-:-:S04]  /*4230*/  IADD3 R0, PT, PT, R0, UR6, RZ ;  /* 0x0000000600007c10 */ /* 0x000fc8000fffe0ff */
[----:B----4-:R-:W-:-:S13]  /*4240*/  ISETP.GE.AND P2, PT, R0, UR5, PT ;  /* 0x0000000500007c0c */ /* 0x010fda000bf46270 */
[----:B------:R-:W-:Y:S05]  /*4250*/  @!P2 BRA `(.L_x_55) ;  /* 0xffffffe80050a947 */ /* 0x000fea000383ffff */
[----:B------:R-:W-:Y:S05]  /*4260*/  EXIT ;  /* 0x000000000000794d */ /* 0x000fea0003800000 */
.L_x_44:
[----:B------:R-:W-:Y:S01]  /*4270*/  IADD3 R5, PT, PT, R5, -UR4, RZ ;  /* 0x8000000405057c10 */ /* 0x000fe2000fffe0ff */
[----:B------:R-:W5:Y:S03]  /*4280*/  LDG.E.CONSTANT R2, desc[UR10][R6.64] ;  /* 0x0000000a06027981 */ /* 0x000f66000c1e9900 */
[C---:B------:R-:W-:Y:S01]  /*4290*/  IADD3 R10, PT, PT, R5.reuse, 0x6, RZ ;  /* 0x00000006050a7810 */ /* 0x040fe20007ffe0ff */
[----:B------:R0:W5:Y:S01]  /*42a0*/  LDG.E.CONSTANT R3, desc[UR10][R6.64+0x4] ;  /* 0x0000040a06037981 */ /* 0x000162000c1e9900 */
[----:B------:R-:W-:Y:S02]  /*42b0*/  IADD3 R4, PT, PT, R5, 0xe, RZ ;  /* 0x0000000e05047810 */ /* 0x000fe40007ffe0ff */
[----:B------:R-:W-:Y:S02]  /*42c0*/  LOP3.LUT R11, R10, 0x7, RZ, 0xc0, !PT ;  /* 0x000000070a0b7812 */ /* 0x000fe400078ec0ff */
[----:B------:R-:W-:-:S02]  /*42d0*/  LOP3.LUT R9, R4, 0xf, RZ, 0xc0, !PT ;  /* 0x0000000f04097812 */ /* 0x000fc400078ec0ff */
[----:B------:R-:W-:Y:S02]  /*42e0*/  IADD3 R8, PT, PT, R5, -0x3, RZ ;  /* 0xfffffffd05087810 */ /* 0x000fe40007ffe0ff */
[----:B------:R-:W-:Y:S02]  /*42f0*/  IADD3 R11, PT, PT, R11, -0x1, RZ ;  /* 0xffffffff0b0b7810 */ /* 0x000fe40007ffe0ff */
[----:B------:R-:W-:Y:S02]  /*4300*/  IADD3 R9, PT, PT, R9, -0x1, RZ ;  /* 0xffffffff09097810 */ /* 0x000fe40007ffe0ff */
[----:B------:R-:W-:Y:S02]  /*4310*/  ISETP.GE.U32.AND P0, PT, R8, 0xf, PT ;  /* 0x0000000f0800780c */ /* 0x000fe40003f06070 */
[----:B------:R-:W-:Y:S02]  /*4320*/  ISETP.GE.U32.AND P1, PT, R11, 0x3, PT ;  /* 0x000000030b00780c */ /* 0x000fe40003f26070 */
[----:B------:R-:W-:-:S02]  /*4330*/  ISETP.GE.U32.AND P2, PT, R9, 0x7, PT ;  /* 0x000000070900780c */ /* 0x000fc40003f46070 */
[----:B------:R-:W-:Y:S02]  /*4340*/  IADD3 R5, PT, PT, R5, -0x2, RZ ;  /* 0xfffffffe05057810 */ /* 0x000fe40007ffe0ff */
[----:B0-----:R-:W-:-:S09]  /*4350*/  LOP3.LUT R6, R10, 0x3, RZ, 0xc0, !PT ;  /* 0x000000030a067812 */ /* 0x001fd200078ec0ff */
.L_x_61:
[----:B0-----:R-:W0:Y:S01]  /*4360*/  LDCU UR5, c[0x0][0x3b0] ;  /* 0x00007600ff0577ac */ /* 0x001e220008000800 */
[----:B-1----:R-:W1:Y:S01]  /*4370*/  LDCU.64 UR8, c[0x0][0x3c0] ;  /* 0x00007800ff0877ac */ /* 0x002e620008000a00 */
[----:B--2---:R-:W2:Y:S01]  /*4380*/  LDCU UR4, c[0x0][0x3b8] ;  /* 0x00007700ff0477ac */ /* 0x004ea20008000800 */
[----:B0--3-5:R-:W-:-:S03]  /*4390*/  IMAD.WIDE R8, R0, UR5, RZ ;  /* 0x0000000500087c25 */ /* 0x029fc6000f8e02ff */
[----:B-1----:R-:W-:Y:S01]  /*43a0*/  LEA R12, P3, R8, UR8, 0x2 ;  /* 0x00000008080c7c11 */ /* 0x002fe2000f8610ff */
[----:B--2---:R-:W-:-:S03]  /*43b0*/  UIADD3 UR4, UPT, UPT, UR4, 0x2, URZ ;  /* 0x0000000204047890 */ /* 0x004fc6000fffe0ff */
[----:B------:R-:W-:Y:S02]  /*43c0*/  LEA.HI.X R13, R8, UR9, R9, 0x2, P3 ;  /* 0x00000009080d7c11 */ /* 0x000fe400098f1409 */
[----:B------:R-:W-:Y:S01]  /*43d0*/  IADD3 R8, P3, PT, R12, UR13, RZ ;  /* 0x0000000d0c087c10 */ /* 0x000fe2000ff7e0ff */
[----:B------:R-:W-:-:S03]  /*43e0*/  UISETP.GE.AND UP0, UPT, UR4, UR5, UPT ;  /* 0x000000050400728c */ /* 0x000fc6000bf06270 */
[----:B------:R-:W-:-:S05]  /*43f0*/  IADD3.X R9, PT, PT, R13, UR15, RZ, P3, !PT ;  /* 0x0000000f0d097c10 */ /* 0x000fca0009ffe4ff */
[----:B-----5:R0:W-:Y:S04]  /*4400*/  STG.E desc[UR10][R8.64], R2 ;  /* 0x0000000208007986 */ /* 0x0201e8000c10190a */
[----:B------:R0:W-:Y:S01]  /*4410*/  STG.E desc[UR10][R8.64+0x4], R3 ;  /* 0x0000040308007986 */ /* 0x0001e2000c10190a */
[----:B------:R-:W-:Y:S05]  /*4420*/  BRA.U UP0, `(.L_x_56) ;  /* 0x00000011003c7547 */ /* 0x000fea000b800000 */
[----:B------:R-:W1:Y:S08]  /*4430*/  LDC.64 R14, c[0x0][0x390] ;  /* 0x0000e400ff0e7b82 */ /* 0x000e700000000a00 */
[----:B------:R-:W2:Y:S08]  /*4440*/  LDC.64 R16, c[0x0][0x398] ;  /* 0x0000e600ff107b82 */ /* 0x000eb00000000a00 */
[----:B------:R-:W3:Y:S08]  /*4450*/  LDC.64 R22, c[0x0][0x3a0] ;  /* 0x0000e800ff167b82 */ /* 0x000ef00000000a00 */
[----:B------:R-:W4:Y:S01]  /*4460*/  LDC.64 R24, c[0x0][0x3a8] ;  /* 0x0000ea00ff187b82 */ /* 0x000f220000000a00 */
[----:B-1----:R-:W-:-:S05]  /*4470*/  IMAD.WIDE R14, R0, 0x4, R14 ;  /* 0x00000004000e7825 */ /* 0x002fca00078e020e */
[----:B------:R1:W5:Y:S01]  /*4480*/  LDG.E.CONSTANT R7, desc[UR10][R14.64] ;  /* 0x0000000a0e077981 */ /* 0x000362000c1e9900 */
[----:B--2---:R-:W-:-:S05]  /*4490*/  IMAD.WIDE R16, R0, 0x4, R16 ;  /* 0x0000000400107825 */ /* 0x004fca00078e0210 */
[----:B0-----:R1:W5:Y:S01]  /*44a0*/  LDG.E.CONSTANT R8, desc[UR10][R16.64] ;  /* 0x0000000a10087981 */ /* 0x001362000c1e9900 */
[----:B---3--:R-:W-:-:S05]  /*44b0*/  IMAD.WIDE R22, R0, 0x4, R22 ;  /* 0x0000000400167825 */ /* 0x008fca00078e0216 */
[----:B------:R1:W5:Y:S01]  /*44c0*/  LDG.E.CONSTANT R9, desc[UR10][R22.64] ;  /* 0x0000000a16097981 */ /* 0x000362000c1e9900 */
[----:B----4-:R-:W-:-:S05]  /*44d0*/  IMAD.WIDE R24, R0, 0x4, R24 ;  /* 0x0000000400187825 */ /* 0x010fca00078e0218 */
[----:B------:R1:W5:Y:S01]  /*44e0*/  LDG.E.CONSTANT R10, desc[UR10][R24.64] ;  /* 0x0000000a180a7981 */ /* 0x000362000c1e9900 */
[----:B------:R-:W-:Y:S02]  /*44f0*/  MOV R21, UR4 ;  /* 0x0000000400157c02 */ /* 0x000fe40008000f00 */
[----:B------:R-:W-:Y:S02]  /*4500*/  LOP3.LUT P4, RZ, R5, 0xf, RZ, 0xc0, !PT ;  /* 0x0000000f05ff7812 */ /* 0x000fe4000788c0ff */
[-C--:B------:R-:W-:Y:S02]  /*4510*/  MOV R19, R3.reuse ;  /* 0x0000000300137202 */ /* 0x080fe40000000f00 */
[-C--:B------:R-:W-:Y:S02]  /*4520*/  MOV R11, R2.reuse ;  /* 0x00000002000b7202 */ /* 0x080fe40000000f00 */
[----:B------:R-:W-:Y:S02]  /*4530*/  MOV R18, R3 ;  /* 0x0000000300127202 */ /* 0x000fe40000000f00 */
[----:B------:R-:W-:Y:S01]  /*4540*/  MOV R20, R2 ;  /* 0x0000000200147202 */ /* 0x000fe20000000f00 */
[----:B-1----:R-:W-:Y:S06]  /*4550*/  @!P0 BRA `(.L_x_57) ;  /* 0x0000000400f88947 */ /* 0x002fec0003800000 */
[----:B------:R-:W-:Y:S01]  /*4560*/  HFMA2 R22, -RZ, RZ, 0, 0 ;  /* 0x00000000ff167431 */ /* 0x000fe200000001ff */
[----:B------:R-:W-:Y:S02]  /*4570*/  MOV R21, UR4 ;  /* 0x0000000400157c02 */ /* 0x000fe40008000f00 */
[-C--:B------:R-:W-:Y:S02]  /*4580*/  MOV R19, R3.reuse ;  /* 0x0000000300137202 */ /* 0x080fe40000000f00 */
[-C--:B------:R-:W-:Y:S02]  /*4590*/  MOV R11, R2.reuse ;  /* 0x00000002000b7202 */ /* 0x080fe40000000f00 */
[----:B------:R-:W-:Y:S02]  /*45a0*/  MOV R18, R3 ;  /* 0x0000000300127202 */ /* 0x000fe40000000f00 */
[----:B------:R-:W-:-:S07]  /*45b0*/  MOV R20, R2 ;  /* 0x0000000200147202 */ /* 0x000fce0000000f00 */
.L_x_58:
[----:B------:R-:W0:Y:S02]  /*45c0*/  LDC.64 R14, c[0x0][0x380] ;  /* 0x0000e000ff0e7b82 */ /* 0x000e240000000a00 */
[----:B0-----:R-:W-:-:S05]  /*45d0*/  IMAD.WIDE R14, R21, 0x4, R14 ;  /* 0x00000004150e7825 */ /* 0x001fca00078e020e */
        /* <DEDUP_REMOVED lines=27> */
[----:B------:R-:W-:-:S04]  /*4790*/  IMAD.WIDE R16, R21, 0x4, R12 ;  /* 0x0000000415107825 */ /* 0x000fc800078e020c */
        /* <DEDUP_REMOVED lines=87> */
[----:B------:R1:W-:Y:S01]  /*4d10*/  STG.E desc[UR10][R16.64+0x3c], R19 ;  /* 0x00003c1310007986 */ /* 0x0003e2000c10190a */
[----:B------:R-:W-:-:S13]  /*4d20*/  ISETP.NE.AND P3, PT, R22, R27, PT ;  /* 0x0000001b1600720c */ /* 0x000fda0003f65270 */
[----:B-1----:R-:W-:Y:S05]  /*4d30*/  @P3 BRA `(.L_x_58) ;  /* 0xfffffff800203947 */ /* 0x002fea000383ffff */
.L_x_57:
[----:B------:R-:W-:Y:S05]  /*4d40*/  @!P4 BRA `(.L_x_56) ;  /* 0x0000000400f4c947 */ /* 0x000fea0003800000 */
[----:B------:R-:W-:Y:S01]  /*4d50*/  LOP3.LUT P3, RZ, R4, 0x7, RZ, 0xc0, !PT ;  /* 0x0000000704ff7812 */ /* 0x000fe2000786c0ff */
[----:B------:R-:W-:-:S12]  /*4d60*/  @!P2 BRA `(.L_x_59) ;  /* 0x0000000000f0a947 */ /* 0x000fd80003800000 */
[----:B------:R-:W0:Y:S02]  /*4d70*/  LDC.64 R14, c[0x0][0x380] ;  /* 0x0000e000ff0e7b82 */ /* 0x000e240000000a00 */
[----:B0-----:R-:W-:-:S05]  /*4d80*/  IMAD.WIDE R14, R21, 0x4, R14 ;  /* 0x00000004150e7825 */ /* 0x001fca00078e020e */
[----:B------:R-:W2:Y:S04]  /*4d90*/  LDG.E.CONSTANT R23, desc[UR10][R14.64] ;  /* 0x0000000a0e177981 */ /* 0x000ea8000c1e9900 */
[----:B------:R-:W3:Y:S04]  /*4da0*/  LDG.E.CONSTANT R28, desc[UR10][R14.64+0x4] ;  /* 0x0000040a0e1c7981 */ /* 0x000ee8000c1e9900 */
[----:B------:R-:W4:Y:S04]  /*4db0*/  LDG.E.CONSTANT R26, desc[UR10][R14.64+0x8] ;  /* 0x0000080a0e1a7981 */ /* 0x000f28000c1e9900 */
[----:B------:R-:W4:Y:S04]  /*4dc0*/  LDG.E.CONSTANT R22, desc[UR10][R14.64+0xc] ;  /* 0x00000c0a0e167981 */ /* 0x000f28000c1e9900 */
[----:B------:R-:W4:Y:S01]  /*4dd0*/  LDG.E.CONSTANT R24, desc[UR10][R14.64+0x14] ;  /* 0x0000140a0e187981 */ /* 0x000f22000c1e9900 */
[----:B--2--5:R-:W-:-:S04]  /*4de0*/  FMUL R17, R7, R23 ;  /* 0x0000001707117220 */ /* 0x024fc80000400000 */
[----:B------:R-:W-:Y:S01]  /*4df0*/  FFMA R16, R8, R18, R17 ;  /* 0x0000001208107223 */ /* 0x000fe20000000011 */
[----:B---3--:R-:W-:-:S03]  /*4e00*/  FMUL R25, R7, R28 ;  /* 0x0000001c07197220 */ /* 0x008fc60000400000 */
[----:B------:R-:W-:Y:S02]  /*4e10*/  FFMA R17, R7, R20, R16 ;  /* 0x0000001407117223 */ /* 0x000fe40000000010 */
[----:B------:R-:W2:Y:S01]  /*4e20*/  LDG.E.CONSTANT R16, desc[UR10][R14.64+0x10] ;  /* 0x0000100a0e107981 */ /* 0x000ea2000c1e9900 */
[----:B------:R-:W-:-:S04]  /*4e30*/  FFMA R20, R8, R23, R25 ;  /* 0x0000001708147223 */ /* 0x000fc80000000019 */
[C---:B------:R-:W-:Y:S02]  /*4e40*/  FFMA R25, R7.reuse, R18, R20 ;  /* 0x0000001207197223 */ /* 0x040fe40000000014 */
[----:B------:R-:W3:Y:S04]  /*4e50*/  LDG.E.CONSTANT R20, desc[UR10][R14.64+0x18] ;  /* 0x0000180a0e147981 */ /* 0x000ee8000c1e9900 */
[----:B------:R0:W3:Y:S01]  /*4e60*/  LDG.E.CONSTANT R18, desc[UR10][R14.64+0x1c] ;  /* 0x00001c0a0e127981 */ /* 0x0000e2000c1e9900 */
[----:B------:R-:W-:Y:S01]  /*4e70*/  FFMA R17, R10, R11, R17 ;  /* 0x0000000b0a117223 */ /* 0x000fe20000000011 */
[C---:B----4-:R-:W-:Y:S01]  /*4e80*/  FMUL R11, R7.reuse, R26 ;  /* 0x0000001a070b7220 */ /* 0x050fe20000400000 */
[----:B------:R-:W-:-:S03]  /*4e90*/  FMUL R27, R7, R22 ;  /* 0x00000016071b7220 */ /* 0x000fc60000400000 */
[----:B------:R-:W-:Y:S01]  /*4ea0*/  FFMA R11, R8, R28, R11 ;  /* 0x0000001c080b7223 */ /* 0x000fe2000000000b */
[-C--:B------:R-:W-:Y:S01]  /*4eb0*/  FFMA R17, R9, R19.reuse, R17 ;  /* 0x0000001309117223 */ /* 0x080fe20000000011 */
[----:B------:R-:W-:Y:S02]  /*4ec0*/  FFMA R25, R10, R19, R25 ;  /* 0x000000130a197223 */ /* 0x000fe40000000019 */
[----:B------:R-:W-:Y:S01]  /*4ed0*/  FFMA R19, R7, R23, R11 ;  /* 0x0000001707137223 */ /* 0x000fe2000000000b */
[----:B------:R-:W-:-:S04]  /*4ee0*/  FFMA R11, R8, R26, R27 ;  /* 0x0000001a080b7223 */ /* 0x000fc8000000001b */
[C---:B------:R-:W-:Y:S01]  /*4ef0*/  FFMA R11, R7.reuse, R28, R11 ;  /* 0x0000001c070b7223 */ /* 0x040fe2000000000b */
[----:B0-----:R-:W-:Y:S01]  /*4f00*/  FFMA R14, R10, R17, R19 ;  /* 0x000000110a0e7223 */ /* 0x001fe20000000013 */
[----:B--2---:R-:W-:-:S04]  /*4f10*/  FMUL R23, R7, R16 ;  /* 0x0000001007177220 */ /* 0x004fc80000400000 */
[C---:B------:R-:W-:Y:S01]  /*4f20*/  FFMA R28, R8.reuse, R22, R23 ;  /* 0x00000016081c7223 */ /* 0x040fe20000000017 */
[----:B------:R-:W-:Y:S01]  /*4f30*/  FFMA R23, R9, R17, R25 ;  /* 0x0000001109177223 */ /* 0x000fe20000000019 */
[C---:B------:R-:W-:Y:S02]  /*4f40*/  FMUL R25, R7.reuse, R24 ;  /* 0x0000001807197220 */ /* 0x040fe40000400000 */
[----:B------:R-:W-:Y:S02]  /*4f50*/  FFMA R15, R7, R26, R28 ;  /* 0x0000001a070f7223 */ /* 0x000fe4000000001c */
[----:B------:R-:W-:Y:S01]  /*4f60*/  FFMA R26, R8, R16, R25 ;  /* 0x00000010081a7223 */ /* 0x000fe20000000019 */
[-C--:B------:R-:W-:Y:S01]  /*4f70*/  FFMA R25, R9, R23.reuse, R14 ;  /* 0x0000001709197223 */ /* 0x080fe2000000000e */
[C---:B---3--:R-:W-:Y:S01]  /*4f80*/  FMUL R19, R7.reuse, R20 ;  /* 0x0000001407137220 */ /* 0x048fe20000400000 */
[----:B------:R-:W-:Y:S01]  /*4f90*/  FFMA R14, R10, R23, R11 ;  /* 0x000000170a0e7223 */ /* 0x000fe2000000000b */
[----:B------:R-:W-:-:S02]  /*4fa0*/  FFMA R11, R7, R22, R26 ;  /* 0x00000016070b7223 */ /* 0x000fc4000000001a */
[----:B------:R-:W-:Y:S01]  /*4fb0*/  FFMA R22, R8, R24, R19 ;  /* 0x0000001808167223 */ /* 0x000fe20000000013 */
[-C--:B------:R-:W-:Y:S01]  /*4fc0*/  FFMA R27, R9, R25.reuse, R14 ;  /* 0x00000019091b7223 */ /* 0x080fe2000000000e */
[C---:B------:R-:W-:Y:S01]  /*4fd0*/  FMUL R19, R7.reuse, R18 ;  /* 0x0000001207137220 */ /* 0x040fe20000400000 */
[----:B------:R-:W-:Y:S01]  /*4fe0*/  FFMA R14, R10, R25, R15 ;  /* 0x000000190a0e7223 */ /* 0x000fe2000000000f */
[----:B------:R-:W-:Y:S02]  /*4ff0*/  FFMA R22, R7, R16, R22 ;  /* 0x0000001007167223 */ /* 0x000fe40000000016 */
[----:B------:R-:W-:Y:S01]  /*5000*/  FFMA R16, R8, R20, R19 ;  /* 0x0000001408107223 */ /* 0x000fe20000000013 */
[-C--:B------:R-:W-:Y:S01]  /*5010*/  FFMA R29, R9, R27.reuse, R14 ;  /* 0x0000001b091d7223 */ /* 0x080fe2000000000e */
[C---:B------:R-:W-:Y:S02]  /*5020*/  FFMA R14, R10.reuse, R27, R11 ;  /* 0x0000001b0a0e7223 */ /* 0x040fe4000000000b */
[----:B------:R-:W-:Y:S01]  /*5030*/  FFMA R19, R7, R24, R16 ;  /* 0x0000001807137223 */ /* 0x000fe20000000010 */
[-C--:B------:R-:W-:Y:S01]  /*5040*/  FFMA R11, R10, R29.reuse, R22 ;  /* 0x0000001d0a0b7223 */ /* 0x080fe20000000016 */
[----:B------:R-:W-:-:S04]  /*5050*/  FFMA R16, R9, R29, R14 ;  /* 0x0000001d09107223 */ /* 0x000fc8000000000e */
[-C--:B------:R-:W-:Y:S01]  /*5060*/  FFMA R11, R9, R16.reuse, R11 ;  /* 0x00000010090b7223 */ /* 0x080fe2000000000b */
[----:B------:R-:W-:Y:S01]  /*5070*/  FFMA R22, R10, R16, R19 ;  /* 0x000000100a167223 */ /* 0x000fe20000000013 */
[----:B------:R-:W-:-:S04]  /*5080*/  IMAD.WIDE R14, R21, 0x4, R12 ;  /* 0x00000004150e7825 */ /* 0x000fc800078e020c */
        /* <DEDUP_REMOVED lines=10> */
.L_x_59:
[----:B------:R-:W-:Y:S05]  /*5130*/  @!P3 BRA `(.L_x_56) ;  /* 0x0000000000f8b947 */ /* 0x000fea0003800000 */
[----:B------:R-:W-:Y:S01]  /*5140*/  ISETP.NE.AND P3, PT, R6, RZ, PT ;  /* 0x000000ff0600720c */ /* 0x000fe20003f65270 */
[----:B------:R-:W-:-:S12]  /*5150*/  @!P1 BRA `(.L_x_60) ;  /* 0x0000000000809947 */ /* 0x000fd80003800000 */
[----:B0-----:R-:W0:Y:S02]  /*5160*/  LDC.64 R14, c[0x0][0x380] ;  /* 0x0000e000ff0e7b82 */ /* 0x001e240000000a00 */
        /* <DEDUP_REMOVED lines=31> */
.L_x_60:
[----:B------:R-:W-:Y:S05]  /*5360*/  @!P3 BRA `(.L_x_56) ;  /* 0x00000000006cb947 */ /* 0x000fea0003800000 */
[----:B01----:R-:W0:Y:S02]  /*5370*/  LDC.64 R14, c[0x0][0x380] ;  /* 0x0000e000ff0e7b82 */ /* 0x003e240000000a00 */
        /* <DEDUP_REMOVED lines=26> */
.L_x_56:
[----:B------:R-:W4:Y:S01]  /*5520*/  LDCU UR4, c[0x0][0x3b4] ;  /* 0x00007680ff0477ac */ /* 0x000f220008000800 */
[----:B------:R-:W-:-:S04]  /*5530*/  IADD3 R0, PT, PT, R0, UR6, RZ ;  /* 0x0000000600007c10 */ /* 0x000fc8000fffe0ff */
[----:B----4-:R-:W-:-:S13]  /*5540*/  ISETP.GE.AND P3, PT, R0, UR4, PT ;  /* 0x0000000400007c0c */ /* 0x010fda000bf66270 */
[----:B------:R-:W-:Y:S05]  /*5550*/  @!P3 BRA `(.L_x_61) ;  /* 0xffffffec0080b947 */ /* 0x000fea000383ffff */
[----:B------:R-:W-:Y:S05]  /*5560*/  EXIT ;  /* 0x000000000000794d */ /* 0x000fea0003800000 */
.L_x_26:
[----:B------:R-:W-:-:S09]  /*5570*/  UISETP.GT.AND UP0, UPT, UR4, URZ, UPT ;  /* 0x000000ff0400728c */ /* 0x000fd2000bf04270 */
[----:B------:R-:W-:Y:S05]  /*5580*/  BRA.U UP0, `(.L_x_62) ;  /* 0x0000000100287547 */ /* 0x000fea000b800000 */
[----:B------:R0:W5:Y:S01]  /*5590*/  LDG.E.CONSTANT R7, desc[UR10][R6.64] ;  /* 0x0000000a06077981 */ /* 0x000162000c1e9900 */
[----:B------:R-:W1:Y:S02]  /*55a0*/  LDCU.64 UR8, c[0x0][0x3c0] ;  /* 0x00007800ff0877ac */ /* 0x000e640008000a00 */
.L_x_63:
[----:B------:R-:W-:Y:S01]  /*55b0*/  IMAD.WIDE R8, R5, R0, UR4 ;  /* 0x0000000405087e25 */ /* 0x000fe2000f8e0200 */
[----:B------:R-:W-:Y:S02]  /*55c0*/  IADD3 R0, PT, PT, R0, UR6, RZ ;  /* 0x0000000600007c10 */ /* 0x000fe4000fffe0ff */
[----:B-12---:R-:W-:-:S04]  /*55d0*/  LEA R2, P0, R8, UR8, 0x2 ;  /* 0x0000000808027c11 */ /* 0x006fc8000f8010ff */
[----:B------:R-:W-:Y:S02]  /*55e0*/  LEA.HI.X R3, R8, UR9, R9, 0x2, P0 ;  /* 0x0000000908037c11 */ /* 0x000fe400080f1409 */
[----:B------:R-:W-:-:S03]  /*55f0*/  ISETP.GE.AND P0, PT, R0, UR14, PT ;  /* 0x0000000e00007c0c */ /* 0x000fc6000bf06270 */
[----:B-----5:R2:W-:Y:S10]  /*5600*/  STG.E desc[UR10][R2.64], R7 ;  /* 0x0000000702007986 */ /* 0x0205f4000c10190a */
[----:B------:R-:W-:Y:S05]  /*5610*/  @!P0 BRA `(.L_x_63) ;  /* 0xfffffffc00e48947 */ /* 0x000fea000383ffff */
[----:B------:R-:W-:Y:S05]  /*5620*/  EXIT ;  /* 0x000000000000794d */ /* 0x000fea0003800000 */
.L_x_62:
[----:B------:R0:W5:Y:S01]  /*5630*/  LDG.E.CONSTANT R9, desc[UR10][R6.64] ;  /* 0x0000000a06097981 */ /* 0x000162000c1e9900 */
[----:B------:R-:W-:Y:S01]  /*5640*/  ULOP3.LUT UR7, UR4, 0xf, URZ, 0xc0, !UPT ;  /* 0x0000000f04077892 */ /* 0x000fe2000f8ec0ff */
[----:B------:R-:W-:Y:S01]  /*5650*/  BSSY.RECONVERGENT B0, `(.L_x_64) ;  /* 0x0000052000007945 */ /* 0x000fe20003800200 */
[----:B------:R-:W-:Y:S02]  /*5660*/  ULOP3.LUT UR9, UR4, 0x7, URZ, 0xc0, !UPT ;  /* 0x0000000704097892 */ /* 0x000fe4000f8ec0ff */
[----:B------:R-:W-:Y:S02]  /*5670*/  UIADD3 UR5, UPT, UPT, UR4, -0x1, URZ ;  /* 0xffffffff04057890 */ /* 0x000fe4000fffe0ff */
[----:B------:R-:W-:Y:S02]  /*5680*/  UIADD3 UR8, UPT, UPT, UR7, -0x1, URZ ;  /* 0xffffffff07087890 */ /* 0x000fe4000fffe0ff */
[----:B------:R-:W-:Y:S02]  /*5690*/  UIADD3 UR12, UPT, UPT, UR9, -0x1, URZ ;  /* 0xffffffff090c7890 */ /* 0x000fe4000fffe0ff */
[----:B------:R-:W-:-:S02]  /*56a0*/  ULOP3.LUT UR14, UR4, 0x7ffffff0, URZ, 0xc0, !UPT ;  /* 0x7ffffff0040e7892 */ /* 0x000fc4000f8ec0ff */
[----:B------:R-:W-:Y:S02]  /*56b0*/  ULOP3.LUT UR4, UR4, 0x3, URZ, 0xc0, !UPT ;  /* 0x0000000304047892 */ /* 0x000fe4000f8ec0ff */
[----:B------:R-:W-:Y:S02]  /*56c0*/  UISETP.GE.U32.AND UP2, UPT, UR5, 0xf, UPT ;  /* 0x0000000f0500788c */ /* 0x000fe4000bf46070 */
[----:B------:R-:W-:Y:S02]  /*56d0*/  UISETP.GE.U32.AND UP1, UPT, UR8, 0x7, UPT ;  /* 0x000000070800788c */ /* 0x000fe4000bf26070 */
[----:B0-----:R-:W-:-:S11]  /*56e0*/  UISETP.GE.U32.AND UP0, UPT, UR12, 0x3, UPT ;  /* 0x000000030c00788c */ /* 0x001fd6000bf06070 */
.L_x_70:
[----:B------:R-:W0:Y:S01]  /*56f0*/  LDCU UR5, c[0x0][0x3b0] ;  /* 0x00007600ff0577ac */ /* 0x000e220008000800 */
[----:B------:R-:W-:Y:S01]  /*5700*/  HFMA2 R7, -RZ, RZ, 0, 0 ;  /* 0x00000000ff077431 */ /* 0x000fe200000001ff */
[----:B------:R-:W1:Y:S01]  /*5710*/  LDCU.64 UR16, c[0x0][0x3c0] ;  /* 0x00007800ff1077ac */ /* 0x000e620008000a00 */
[----:B0-----:R-:W-:-:S03]  /*5720*/  IMAD.WIDE R2, R0, UR5, RZ ;  /* 0x0000000500027c25 */ /* 0x001fc6000f8e02ff */
[----:B-1----:R-:W-:-:S04]  /*5730*/  LEA R4, P0, R2, UR16, 0x2 ;  /* 0x0000001002047c11 */ /* 0x002fc8000f8010ff */
[----:B------:R-:W-:Y:S01]  /*5740*/  LEA.HI.X R5, R2, UR17, R3, 0x2, P0 ;  /* 0x0000001102057c11 */ /* 0x000fe200080f1403 */
[----:B------:R-:W-:Y:S08]  /*5750*/  BRA.U !UP2, `(.L_x_65) ;  /* 0x000000010a5c7547 */ /* 0x000ff0000b800000 */
[----:B------:R-:W-:Y:S02]  /*5760*/  MOV R7, RZ ;  /* 0x000000ff00077202 */ /* 0x000fe40000000f00 */
[----:B------:R-:W-:-:S07]  /*5770*/  MOV R11, 0x7fffffff ;  /* 0x7fffffff000b7802 */ /* 0x000fce0000000f00 */
.L_x_66:
[C---:B0-----:R-:W-:Y:S01]  /*5780*/  IMAD.WIDE.U32 R2, R7.reuse, 0x4, R4 ;  /* 0x0000000407027825 */ /* 0x041fe200078e0004 */
[----:B------:R-:W-:-:S04]  /*5790*/  IADD3 R7, PT, PT, R7, 0x10, RZ ;  /* 0x0000001007077810 */ /* 0x000fc80007ffe0ff */
[----:B------:R0:W-:Y:S01]  /*57a0*/  STG.E desc[UR10][R2.64], R11 ;  /* 0x0000000b02007986 */ /* 0x0001e2000c10190a */
[----:B------:R-:W-:-:S03]  /*57b0*/  ISETP.NE.AND P0, PT, R7, UR14, PT ;  /* 0x0000000e07007c0c */ /* 0x000fc6000bf05270 */
        /* <DEDUP_REMOVED lines=16> */
[----:B------:R-:W-:-:S07]  /*58c0*/  MOV R7, UR14 ;  /* 0x0000000e00077c02 */ /* 0x000fce0008000f00 */
.L_x_65:
[----:B------:R-:W-:-:S09]  /*58d0*/  UISETP.NE.AND UP3, UPT, UR7, URZ, UPT ;  /* 0x000000ff0700728c */ /* 0x000fd2000bf65270 */
[----:B------:R-:W-:Y:S05]  /*58e0*/  BRA.U !UP3, `(.L_x_67) ;  /* 0x000000010b847547 */ /* 0x000fea000b800000 */
[----:B------:R-:W-:Y:S01]  /*58f0*/  UISETP.NE.AND UP3, UPT, UR9, URZ, UPT ;  /* 0x000000ff0900728c */ /* 0x000fe2000bf65270 */
[----:B------:R-:W-:Y:S10]  /*5900*/  BRA.U !UP1, `(.L_x_68) ;  /* 0x00000001092c7547 */ /* 0x000ff4000b800000 */
        /* <DEDUP_REMOVED lines=11> */
.L_x_68:
[----:B------:R-:W-:Y:S05]  /*59c0*/  BRA.U !UP3, `(.L_x_67) ;  /* 0x000000010b4c7547 */ /* 0x000fea000b800000 */
[----:B------:R-:W-:Y:S01]  /*59d0*/  UISETP.NE.AND UP3, UPT, UR4, URZ, UPT ;  /* 0x000000ff0400728c */ /* 0x000fe2000bf65270 */
[----:B------:R-:W-:Y:S10]  /*59e0*/  BRA.U !UP0, `(.L_x_69) ;  /* 0x00000001081c7547 */ /* 0x000ff4000b800000 */
[----:B01----:R-:W-:Y:S01]  /*59f0*/  MOV R11, 0x7fffffff ;  /* 0x7fffffff000b7802 */ /* 0x003fe20000000f00 */
[C---:B------:R-:W-:Y:S01]  /*5a00*/  IMAD.WIDE.U32 R2, R7.reuse, 0x4, R4 ;  /* 0x0000000407027825 */ /* 0x040fe200078e0004 */
[----:B------:R-:W-:-:S04]  /*5a10*/  IADD3 R7, PT, PT, R7, 0x4, RZ ;  /* 0x0000000407077810 */ /* 0x000fc80007ffe0ff */
[----:B------:R2:W-:Y:S04]  /*5a20*/  STG.E desc[UR10][R2.64], R11 ;  /* 0x0000000b02007986 */ /* 0x0005e8000c10190a */
[----:B------:R2:W-:Y:S04]  /*5a30*/  STG.E desc[UR10][R2.64+0x4], R11 ;  /* 0x0000040b02007986 */ /* 0x0005e8000c10190a */
[----:B------:R2:W-:Y:S04]  /*5a40*/  STG.E desc[UR10][R2.64+0x8], R11 ;  /* 0x0000080b02007986 */ /* 0x0005e8000c10190a */
[----:B------:R2:W-:Y:S02]  /*5a50*/  STG.E desc[UR10][R2.64+0xc], R11 ;  /* 0x00000c0b02007986 */ /* 0x0005e4000c10190a */
.L_x_69:
        /* <DEDUP_REMOVED lines=10> */
.L_x_67:
[----:B------:R-:W0:Y:S02]  /*5b00*/  LDCU UR5, c[0x0][0x3b4] ;  /* 0x00007680ff0577ac */ /* 0x000e240008000800 */
[----:B01234-:R-:W-:Y:S02]  /*5b10*/  IADD3 R2, P0, PT, R4, UR13, RZ ;  /* 0x0000000d04027c10 */ /* 0x01ffe4000ff1e0ff */
[----:B------:R-:W-:Y:S02]  /*5b20*/  IADD3 R0, PT, PT, R0, UR6, RZ ;  /* 0x0000000600007c10 */ /* 0x000fe4000fffe0ff */
[----:B------:R-:W-:-:S05]  /*5b30*/  IADD3.X R3, PT, PT, R5, UR15, RZ, P0, !PT ;  /* 0x0000000f05037c10 */ /* 0x000fca00087fe4ff */
[----:B-----5:R0:W-:Y:S01]  /*5b40*/  STG.E desc[UR10][R2.64], R9 ;  /* 0x0000000902007986 */ /* 0x0201e2000c10190a */
[----:B------:R-:W-:-:S13]  /*5b50*/  ISETP.GE.AND P0, PT, R0, UR5, PT ;  /* 0x0000000500007c0c */ /* 0x000fda000bf06270 */
[----:B0-----:R-:W-:Y:S05]  /*5b60*/  @!P0 BRA `(.L_x_70) ;  /* 0xfffffff800e08947 */ /* 0x001fea000383ffff */
[----:B------:R-:W-:Y:S05]  /*5b70*/  BSYNC.RECONVERGENT B0 ;  /* 0x0000000000007941 */ /* 0x000fea0003800200 */
.L_x_64:
[----:B------:R-:W-:Y:S05]  /*5b80*/  EXIT ;  /* 0x000000000000794d */ /* 0x000fea0003800000 */
.L_x_25:
[C---:B------:R-:W-:Y:S01]  /*5b90*/  LOP3.LUT R8, R5.reuse, 0x7, RZ, 0xc0, !PT ;  /* 0x0000000705087812 */ /* 0x040fe200078ec0ff */
[----:B------:R-:W0:Y:S01]  /*5ba0*/  LDCU.64 UR4, c[0x0][0x3c0] ;  /* 0x00007800ff0477ac */ /* 0x000e220008000a00 */
[----:B------:R-:W-:Y:S02]  /*5bb0*/  LOP3.LUT R10, R5, 0x3, RZ, 0xc0, !PT ;  /* 0x00000003050a7812 */ /* 0x000fe400078ec0ff */
[----:B------:R-:W-:-:S04]  /*5bc0*/  IADD3 R2, PT, PT, R8, -0x1, RZ ;  /* 0xffffffff08027810 */ /* 0x000fc80007ffe0ff */
[----:B------:R-:W-:Y:S02]  /*5bd0*/  ISETP.GE.U32.AND P0, PT, R2, 0x3, PT ;  /* 0x000000030200780c */ /* 0x000fe40003f06070 */
[----:B------:R-:W-:-:S11]  /*5be0*/  LOP3.LUT R2, R5, 0x7ffffff8, RZ, 0xc0, !PT ;  /* 0x7ffffff805027812 */ /* 0x000fd600078ec0ff */
.L_x_76:
[----:B-1--4-:R-:W1:Y:S01]  /*5bf0*/  LDC R3, c[0x0][0x3b0] ;  /* 0x0000ec00ff037b82 */ /* 0x012e620000000800 */
[----:B------:R-:W-:Y:S01]  /*5c00*/  HFMA2 R6, -RZ, RZ, 0, 0 ;  /* 0x00000000ff067431 */ /* 0x000fe200000001ff */
[----:B-1----:R-:W-:-:S13]  /*5c10*/  ISETP.GE.U32.AND P1, PT, R3, 0x8, PT ;  /* 0x000000080300780c */ /* 0x002fda0003f26070 */
[----:B--23--:R-:W-:Y:S05]  /*5c20*/  @!P1 BRA `(.L_x_71) ;  /* 0x00000000004c9947 */ /* 0x00cfea0003800000 */
[----:B------:R-:W-:-:S07]  /*5c30*/  MOV R7, RZ ;  /* 0x000000ff00077202 */ /* 0x000fce0000000f00 */
.L_x_72:
[----:B-1----:R-:W-:Y:S01]  /*5c40*/  HFMA2 R5, -RZ, RZ, 0, 0 ;  /* 0x00000000ff057431 */ /* 0x002fe200000001ff */
[----:B------:R-:W-:Y:S02]  /*5c50*/  MOV R4, R7 ;  /* 0x0000000700047202 */ /* 0x000fe40000000f00 */
[----:B------:R-:W-:Y:S02]  /*5c60*/  MOV R9, 0x7fffffff ;  /* 0x7fffffff00097802 */ /* 0x000fe40000000f00 */
[----:B------:R-:W-:Y:S01]  /*5c70*/  IADD3 R7, PT, PT, R7, 0x8, RZ ;  /* 0x0000000807077810 */ /* 0x000fe20007ffe0ff */
[----:B------:R-:W-:-:S03]  /*5c80*/  IMAD.WIDE R12, R0, R3, R4 ;  /* 0x00000003000c7225 */ /* 0x000fc600078e0204 */
[----:B0-----:R-:W-:-:S04]  /*5c90*/  LEA R4, P1, R12, UR4, 0x2 ;  /* 0x000000040c047c11 */ /* 0x001fc8000f8210ff */
[----:B------:R-:W-:Y:S02]  /*5ca0*/  LEA.HI.X R5, R12, UR5, R13, 0x2, P1 ;  /* 0x000000050c057c11 */ /* 0x000fe400088f140d */
        /* <DEDUP_REMOVED lines=11> */
.L_x_71:
[----:B------:R-:W-:-:S13]  /*5d60*/  ISETP.NE.AND P1, PT, R8, RZ, PT ;  /* 0x000000ff0800720c */ /* 0x000fda0003f25270 */
[----:B------:R-:W-:Y:S05]  /*5d70*/  @!P1 BRA `(.L_x_73) ;  /* 0x0000000000949947 */ /* 0x000fea0003800000 */
[----:B------:R-:W-:Y:S01]  /*5d80*/  ISETP.NE.AND P1, PT, R10, RZ, PT ;  /* 0x000000ff0a00720c */ /* 0x000fe20003f25270 */
[----:B------:R-:W-:-:S12]  /*5d90*/  @!P0 BRA `(.L_x_74) ;  /* 0x0000000000308947 */ /* 0x000fd80003800000 */
[----:B------:R-:W2:Y:S01]  /*5da0*/  LDCU.64 UR8, c[0x0][0x3c0] ;  /* 0x00007800ff0877ac */ /* 0x000ea20008000a00 */
[----:B-1----:R-:W-:Y:S01]  /*5db0*/  HFMA2 R5, -RZ, RZ, 0, 0 ;  /* 0x00000000ff057431 */ /* 0x002fe200000001ff */
[----:B------:R-:W-:Y:S02]  /*5dc0*/  MOV R4, R6 ;  /* 0x0000000600047202 */ /* 0x000fe40000000f00 */
[----:B------:R-:W-:Y:S02]  /*5dd0*/  MOV R7, 0x7fffffff ;  /* 0x7fffffff00077802 */ /* 0x000fe40000000f00 */
[----:B------:R-:W-:Y:S01]  /*5de0*/  IADD3 R6, PT, PT, R6, 0x4, RZ ;  /* 0x0000000406067810 */ /* 0x000fe20007ffe0ff */
[----:B------:R-:W-:-:S03]  /*5df0*/  IMAD.WIDE R12, R0, R3, R4 ;  /* 0x00000003000c7225 */ /* 0x000fc600078e0204 */
[----:B--2---:R-:W-:-:S04]  /*5e00*/  LEA R4, P2, R12, UR8, 0x2 ;  /* 0x000000080c047c11 */ /* 0x004fc8000f8410ff */
[----:B------:R-:W-:-:S05]  /*5e10*/  LEA.HI.X R5, R12, UR9, R13, 0x2, P2 ;  /* 0x000000090c057c11 */ /* 0x000fca00090f140d */
[----:B------:R2:W-:Y:S04]  /*5e20*/  STG.E desc[UR10][R4.64], R7 ;  /* 0x0000000704007986 */ /* 0x0005e8000c10190a */
[----:B------:R2:W-:Y:S04]  /*5e30*/  STG.E desc[UR10][R4.64+0x4], R7 ;  /* 0x0000040704007986 */ /* 0x0005e8000c10190a */
[----:B------:R2:W-:Y:S04]  /*5e40*/  STG.E desc[UR10][R4.64+0x8], R7 ;  /* 0x0000080704007986 */ /* 0x0005e8000c10190a */
[----:B------:R2:W-:Y:S02]  /*5e50*/  STG.E desc[UR10][R4.64+0xc], R7 ;  /* 0x00000c0704007986 */ /* 0x0005e4000c10190a */
.L_x_74:
[----:B------:R-:W-:Y:S05]  /*5e60*/  @!P1 BRA `(.L_x_73) ;  /* 0x0000000000589947 */ /* 0x000fea0003800000 */
[----:B------:R-:W-:Y:S02]  /*5e70*/  ISETP.NE.AND P1, PT, R10, 0x1, PT ;  /* 0x000000010a00780c */ /* 0x000fe40003f25270 */
[----:B------:R-:W-:-:S11]  /*5e80*/  LOP3.LUT P2, RZ, R3, 0x1, RZ, 0xc0, !PT ;  /* 0x0000000103ff7812 */ /* 0x000fd6000784c0ff */
[----:B------:R-:W-:Y:S05]  /*5e90*/  @!P1 BRA `(.L_x_75) ;  /* 0x0000000000289947 */ /* 0x000fea0003800000 */
[----:B------:R-:W3:Y:S01]  /*5ea0*/  LDCU.64 UR8, c[0x0][0x3c0] ;  /* 0x00007800ff0877ac */ /* 0x000ee20008000a00 */
[----:B-12---:R-:W-:Y:S01]  /*5eb0*/  HFMA2 R5, -RZ, RZ, 0, 0 ;  /* 0x00000000ff057431 */ /* 0x006fe200000001ff */
[----:B------:R-:W-:Y:S02]  /*5ec0*/  MOV R4, R6 ;  /* 0x0000000600047202 */ /* 0x000fe40000000f00 */
[----:B------:R-:W-:Y:S02]  /*5ed0*/  MOV R7, 0x7fffffff ;  /* 0x7fffffff00077802 */ /* 0x000fe40000000f00 */
[----:B------:R-:W-:Y:S01]  /*5ee0*/  IADD3 R6, PT, PT, R6, 0x2, RZ ;  /* 0x0000000206067810 */ /* 0x000fe20007ffe0ff */
[----:B------:R-:W-:-:S03]  /*5ef0*/  IMAD.WIDE R12, R0, R3, R4 ;  /* 0x00000003000c7225 */ /* 0x000fc600078e0204 */
[----:B---3--:R-:W-:-:S04]  /*5f00*/  LEA R4, P1, R12, UR8, 0x2 ;  /* 0x000000080c047c11 */ /* 0x008fc8000f8210ff */
[----:B------:R-:W-:-:S05]  /*5f10*/  LEA.HI.X R5, R12, UR9, R13, 0x2, P1 ;  /* 0x000000090c057c11 */ /* 0x000fca00088f140d */
[----:B------:R3:W-:Y:S04]  /*5f20*/  STG.E desc[UR10][R4.64], R7 ;  /* 0x0000000704007986 */ /* 0x0007e8000c10190a */
[----:B------:R3:W-:Y:S02]  /*5f30*/  STG.E desc[UR10][R4.64+0x4], R7 ;  /* 0x0000040704007986 */ /* 0x0007e4000c10190a */
.L_x_75:
[----:B------:R-:W-:Y:S05]  /*5f40*/  @!P2 BRA `(.L_x_73) ;  /* 0x000000000020a947 */ /* 0x000fea0003800000 */
[----:B------:R-:W4:Y:S01]  /*5f50*/  LDCU.64 UR8, c[0x0][0x3c0] ;  /* 0x00007800ff0877ac */ /* 0x000f220008000a00 */
[----:B-123--:R-:W-:Y:S01]  /*5f60*/  HFMA2 R5, -RZ, RZ, 0, 0 ;  /* 0x00000000ff057431 */ /* 0x00efe200000001ff */
[----:B------:R-:W-:-:S05]  /*5f70*/  MOV R4, R6 ;  /* 0x0000000600047202 */ /* 0x000fca0000000f00 */
[----:B------:R-:W-:Y:S01]  /*5f80*/  IMAD.WIDE R4, R0, R3, R4 ;  /* 0x0000000300047225 */ /* 0x000fe200078e0204 */
[----:B------:R-:W-:Y:S02]  /*5f90*/  MOV R3, 0x7fffffff ;  /* 0x7fffffff00037802 */ /* 0x000fe40000000f00 */
[----:B----4-:R-:W-:-:S04]  /*5fa0*/  LEA R6, P1, R4, UR8, 0x2 ;  /* 0x0000000804067c11 */ /* 0x010fc8000f8210ff */
[----:B------:R-:W-:-:S05]  /*5fb0*/  LEA.HI.X R7, R4, UR9, R5, 0x2, P1 ;  /* 0x0000000904077c11 */ /* 0x000fca00088f1405 */
[----:B------:R4:W-:Y:S04]  /*5fc0*/  STG.E desc[UR10][R6.64], R3 ;  /* 0x0000000306007986 */ /* 0x0009e8000c10190a */
.L_x_73:
[----:B------:R-:W5:Y:S01]  /*5fd0*/  LDCU UR7, c[0x0][0x3b4] ;  /* 0x00007680ff0777ac */ /* 0x000f620008000800 */
[----:B------:R-:W-:-:S04]  /*5fe0*/  IADD3 R0, PT, PT, R0, UR6, RZ ;  /* 0x0000000600007c10 */ /* 0x000fc8000fffe0ff */
[----:B-----5:R-:W-:-:S13]  /*5ff0*/  ISETP.GE.AND P1, PT, R0, UR7, PT ;  /* 0x0000000700007c0c */ /* 0x020fda000bf26270 */
[----:B------:R-:W-:Y:S05]  /*6000*/  @!P1 BRA `(.L_x_76) ;  /* 0xfffffff800f89947 */ /* 0x000fea000383ffff */
[----:B0-----:R-:W-:Y:S05]  /*6010*/  EXIT ;  /* 0x000000000000794d */ /* 0x001fea0003800000 */
.L_x_77:
        /* <DEDUP_REMOVED lines=14> */
.L_x_79:


//--------------------- .nv.shared.reserved.0     --------------------------
	.section	.nv.shared.reserved.0,"aw",@nobits
	.weak		__nv_reservedSMEM_offset_0_alias
	.size		__nv_reservedSMEM_offset_0_alias, 0, 64
	.other		__nv_reservedSMEM_offset_0_alias,@"STO_CUDA_RESERVED_SHARED STV_DEFAULT"
__nv_reservedSMEM_offset_0_alias:
	.zero		0
	.zero		64


//--------------------- .nv.constant0.highpass2_many_series_one_param_f32 --------------------------
	.section	.nv.constant0.highpass2_many_series_one_param_f32,"a",@progbits
	.sectionflags	@""
	.align	4
.nv.constant0.highpass2_many_series_one_param_f32:
	.zero		952


//--------------------- .nv.constant0.highpass2_batch_f32 --------------------------
	.section	.nv.constant0.highpass2_batch_f32,"a",@progbits
	.sectionflags	@""
	.align	4
.nv.constant0.highpass2_batch_f32:
	.zero		968


//--------------------- SYMBOLS --------------------------

	.type		.nv.reservedSmem.offset0,@object
	.size		.nv.reservedSmem.offset0,0x4
